//
// Generated by NVIDIA NVVM Compiler
//
// Compiler Build ID: CL-36424714
// Cuda compilation tools, release 13.0, V13.0.88
// Based on NVVM 20.0.0
//

.version 9.0
.target sm_100
.address_size 64

	// .globl	_Z21generateVoxels_kerneliPfPjfffffffffiiiiS0_S_
// _ZZ23generateFeatures_kerneliiPfPjS0_S0_ffffffjjjS_E8pillarSM has been demoted
// _ZZ23generateFeatures_kerneliiPfPjS0_S0_ffffffjjjS_E11pillarSumSM has been demoted
// _ZZ23generateFeatures_kerneliiPfPjS0_S0_ffffffjjjS_E7cordsSM has been demoted
// _ZZ23generateFeatures_kerneliiPfPjS0_S0_ffffffjjjS_E11pointsNumSM has been demoted
// _ZZ23generateFeatures_kerneliiPfPjS0_S0_ffffffjjjS_E11pillarOutSM has been demoted
// _ZZ26generateFeatures_kernel_4xiiPfPjS0_S0_ffffffjjjS_E8pillarSM has been demoted
// _ZZ26generateFeatures_kernel_4xiiPfPjS0_S0_ffffffjjjS_E11pillarSumSM has been demoted
// _ZZ26generateFeatures_kernel_4xiiPfPjS0_S0_ffffffjjjS_E7cordsSM has been demoted
// _ZZ26generateFeatures_kernel_4xiiPfPjS0_S0_ffffffjjjS_E11pointsNumSM has been demoted
// _ZZ26generateFeatures_kernel_4xiiPfPjS0_S0_ffffffjjjS_E11pillarOutSM has been demoted

.visible .entry _Z21generateVoxels_kerneliPfPjfffffffffiiiiS0_S_(
	.param .u32 _Z21generateVoxels_kerneliPfPjfffffffffiiiiS0_S__param_0,
	.param .u64 .ptr .align 1 _Z21generateVoxels_kerneliPfPjfffffffffiiiiS0_S__param_1,
	.param .u64 .ptr .align 1 _Z21generateVoxels_kerneliPfPjfffffffffiiiiS0_S__param_2,
	.param .f32 _Z21generateVoxels_kerneliPfPjfffffffffiiiiS0_S__param_3,
	.param .f32 _Z21generateVoxels_kerneliPfPjfffffffffiiiiS0_S__param_4,
	.param .f32 _Z21generateVoxels_kerneliPfPjfffffffffiiiiS0_S__param_5,
	.param .f32 _Z21generateVoxels_kerneliPfPjfffffffffiiiiS0_S__param_6,
	.param .f32 _Z21generateVoxels_kerneliPfPjfffffffffiiiiS0_S__param_7,
	.param .f32 _Z21generateVoxels_kerneliPfPjfffffffffiiiiS0_S__param_8,
	.param .f32 _Z21generateVoxels_kerneliPfPjfffffffffiiiiS0_S__param_9,
	.param .f32 _Z21generateVoxels_kerneliPfPjfffffffffiiiiS0_S__param_10,
	.param .f32 _Z21generateVoxels_kerneliPfPjfffffffffiiiiS0_S__param_11,
	.param .u32 _Z21generateVoxels_kerneliPfPjfffffffffiiiiS0_S__param_12,
	.param .u32 _Z21generateVoxels_kerneliPfPjfffffffffiiiiS0_S__param_13,
	.param .u32 _Z21generateVoxels_kerneliPfPjfffffffffiiiiS0_S__param_14,
	.param .u32 _Z21generateVoxels_kerneliPfPjfffffffffiiiiS0_S__param_15,
	.param .u64 .ptr .align 1 _Z21generateVoxels_kerneliPfPjfffffffffiiiiS0_S__param_16,
	.param .u64 .ptr .align 1 _Z21generateVoxels_kerneliPfPjfffffffffiiiiS0_S__param_17
)
{
	.reg .pred 	%p<16>;
	.reg .b32 	%r<36>;
	.reg .b32 	%f<18>;
	.reg .b64 	%rd<19>;

	ld.param.u32 	%r12, [_Z21generateVoxels_kerneliPfPjfffffffffiiiiS0_S__param_0];
	ld.param.u64 	%rd5, [_Z21generateVoxels_kerneliPfPjfffffffffiiiiS0_S__param_1];
	ld.param.u64 	%rd6, [_Z21generateVoxels_kerneliPfPjfffffffffiiiiS0_S__param_2];
	ld.param.f32 	%f4, [_Z21generateVoxels_kerneliPfPjfffffffffiiiiS0_S__param_3];
	ld.param.f32 	%f5, [_Z21generateVoxels_kerneliPfPjfffffffffiiiiS0_S__param_4];
	ld.param.f32 	%f6, [_Z21generateVoxels_kerneliPfPjfffffffffiiiiS0_S__param_5];
	ld.param.f32 	%f7, [_Z21generateVoxels_kerneliPfPjfffffffffiiiiS0_S__param_6];
	ld.param.f32 	%f8, [_Z21generateVoxels_kerneliPfPjfffffffffiiiiS0_S__param_7];
	ld.param.f32 	%f9, [_Z21generateVoxels_kerneliPfPjfffffffffiiiiS0_S__param_8];
	ld.param.f32 	%f10, [_Z21generateVoxels_kerneliPfPjfffffffffiiiiS0_S__param_9];
	ld.param.f32 	%f11, [_Z21generateVoxels_kerneliPfPjfffffffffiiiiS0_S__param_10];
	ld.param.u32 	%r8, [_Z21generateVoxels_kerneliPfPjfffffffffiiiiS0_S__param_12];
	ld.param.u32 	%r9, [_Z21generateVoxels_kerneliPfPjfffffffffiiiiS0_S__param_13];
	ld.param.u32 	%r10, [_Z21generateVoxels_kerneliPfPjfffffffffiiiiS0_S__param_14];
	ld.param.u32 	%r11, [_Z21generateVoxels_kerneliPfPjfffffffffiiiiS0_S__param_15];
	ld.param.u64 	%rd3, [_Z21generateVoxels_kerneliPfPjfffffffffiiiiS0_S__param_16];
	ld.param.u64 	%rd4, [_Z21generateVoxels_kerneliPfPjfffffffffiiiiS0_S__param_17];
	cvta.to.global.u64 	%rd1, %rd5;
	cvta.to.global.u64 	%rd7, %rd6;
	mov.u32 	%r13, %ctaid.x;
	mov.u32 	%r14, %ntid.x;
	mov.u32 	%r15, %tid.x;
	mad.lo.s32 	%r1, %r13, %r14, %r15;
	div.s32 	%r2, %r1, %r12;
	mul.lo.s32 	%r16, %r2, %r12;
	sub.s32 	%r17, %r1, %r16;
	mul.wide.s32 	%rd8, %r2, 4;
	add.s64 	%rd9, %rd7, %rd8;
	ld.global.u32 	%r18, [%rd9];
	setp.ge.u32 	%p1, %r17, %r18;
	@%p1 bra 	$L__BB0_7;
	mul.lo.s32 	%r20, %r10, %r1;
	mul.wide.s32 	%rd10, %r20, 4;
	add.s64 	%rd11, %rd1, %rd10;
	ld.global.f32 	%f1, [%rd11];
	ld.global.f32 	%f2, [%rd11+4];
	ld.global.f32 	%f3, [%rd11+8];
	ld.global.u32 	%r3, [%rd11+12];
	setp.ne.s32 	%p2, %r10, 5;
	@%p2 bra 	$L__BB0_3;
	mul.lo.s32 	%r21, %r1, 5;
	mul.wide.s32 	%rd12, %r21, 4;
	add.s64 	%rd13, %rd1, %rd12;
	ld.global.u32 	%r35, [%rd13+16];
$L__BB0_3:
	setp.lt.f32 	%p3, %f1, %f4;
	setp.ge.f32 	%p4, %f1, %f5;
	or.pred  	%p5, %p3, %p4;
	setp.lt.f32 	%p6, %f2, %f6;
	setp.ge.f32 	%p7, %f2, %f7;
	or.pred  	%p8, %p6, %p7;
	or.pred  	%p9, %p5, %p8;
	setp.lt.f32 	%p10, %f3, %f8;
	setp.ge.f32 	%p11, %f3, %f9;
	or.pred  	%p12, %p10, %p11;
	or.pred  	%p13, %p9, %p12;
	@%p13 bra 	$L__BB0_7;
	sub.f32 	%f12, %f1, %f4;
	div.rn.f32 	%f13, %f12, %f10;
	cvt.rmi.f32.f32 	%f14, %f13;
	cvt.rzi.s32.f32 	%r22, %f14;
	sub.f32 	%f15, %f2, %f6;
	div.rn.f32 	%f16, %f15, %f11;
	cvt.rmi.f32.f32 	%f17, %f16;
	cvt.rzi.s32.f32 	%r23, %f17;
	mad.lo.s32 	%r24, %r2, %r8, %r23;
	mad.lo.s32 	%r6, %r24, %r9, %r22;
	cvta.to.global.u64 	%rd14, %rd3;
	mul.wide.u32 	%rd15, %r6, 4;
	add.s64 	%rd16, %rd14, %rd15;
	atom.global.add.u32 	%r7, [%rd16], 1;
	setp.ge.u32 	%p14, %r7, %r11;
	@%p14 bra 	$L__BB0_7;
	setp.ne.s32 	%p15, %r10, 5;
	mad.lo.s32 	%r25, %r6, %r11, %r7;
	mul.lo.s32 	%r26, %r25, %r10;
	cvta.to.global.u64 	%rd17, %rd4;
	mul.wide.u32 	%rd18, %r26, 4;
	add.s64 	%rd2, %rd17, %rd18;
	mov.b32 	%r27, %f1;
	atom.global.exch.b32 	%r28, [%rd2], %r27;
	mov.b32 	%r29, %f2;
	atom.global.exch.b32 	%r30, [%rd2+4], %r29;
	mov.b32 	%r31, %f3;
	atom.global.exch.b32 	%r32, [%rd2+8], %r31;
	atom.global.exch.b32 	%r33, [%rd2+12], %r3;
	@%p15 bra 	$L__BB0_7;
	atom.global.exch.b32 	%r34, [%rd2+16], %r35;
$L__BB0_7:
	ret;

}
	// .globl	_Z27generateBaseFeatures_kerneliPjPfiiS_iiiS0_S_S_
.visible .entry _Z27generateBaseFeatures_kerneliPjPfiiS_iiiS0_S_S_(
	.param .u32 _Z27generateBaseFeatures_kerneliPjPfiiS_iiiS0_S_S__param_0,
	.param .u64 .ptr .align 1 _Z27generateBaseFeatures_kerneliPjPfiiS_iiiS0_S_S__param_1,
	.param .u64 .ptr .align 1 _Z27generateBaseFeatures_kerneliPjPfiiS_iiiS0_S_S__param_2,
	.param .u32 _Z27generateBaseFeatures_kerneliPjPfiiS_iiiS0_S_S__param_3,
	.param .u32 _Z27generateBaseFeatures_kerneliPjPfiiS_iiiS0_S_S__param_4,
	.param .u64 .ptr .align 1 _Z27generateBaseFeatures_kerneliPjPfiiS_iiiS0_S_S__param_5,
	.param .u32 _Z27generateBaseFeatures_kerneliPjPfiiS_iiiS0_S_S__param_6,
	.param .u32 _Z27generateBaseFeatures_kerneliPjPfiiS_iiiS0_S_S__param_7,
	.param .u32 _Z27generateBaseFeatures_kerneliPjPfiiS_iiiS0_S_S__param_8,
	.param .u64 .ptr .align 1 _Z27generateBaseFeatures_kerneliPjPfiiS_iiiS0_S_S__param_9,
	.param .u64 .ptr .align 1 _Z27generateBaseFeatures_kerneliPjPfiiS_iiiS0_S_S__param_10,
	.param .u64 .ptr .align 1 _Z27generateBaseFeatures_kerneliPjPfiiS_iiiS0_S_S__param_11
)
{
	.reg .pred 	%p<14>;
	.reg .b32 	%r<83>;
	.reg .b32 	%f<46>;
	.reg .b64 	%rd<39>;

	ld.param.u32 	%r54, [_Z27generateBaseFeatures_kerneliPjPfiiS_iiiS0_S_S__param_0];
	ld.param.u64 	%rd5, [_Z27generateBaseFeatures_kerneliPjPfiiS_iiiS0_S_S__param_1];
	ld.param.u64 	%rd9, [_Z27generateBaseFeatures_kerneliPjPfiiS_iiiS0_S_S__param_2];
	ld.param.u32 	%r49, [_Z27generateBaseFeatures_kerneliPjPfiiS_iiiS0_S_S__param_3];
	ld.param.u32 	%r50, [_Z27generateBaseFeatures_kerneliPjPfiiS_iiiS0_S_S__param_4];
	ld.param.u64 	%rd6, [_Z27generateBaseFeatures_kerneliPjPfiiS_iiiS0_S_S__param_5];
	ld.param.u32 	%r51, [_Z27generateBaseFeatures_kerneliPjPfiiS_iiiS0_S_S__param_6];
	ld.param.u32 	%r52, [_Z27generateBaseFeatures_kerneliPjPfiiS_iiiS0_S_S__param_7];
	ld.param.u32 	%r53, [_Z27generateBaseFeatures_kerneliPjPfiiS_iiiS0_S_S__param_8];
	ld.param.u64 	%rd10, [_Z27generateBaseFeatures_kerneliPjPfiiS_iiiS0_S_S__param_9];
	ld.param.u64 	%rd7, [_Z27generateBaseFeatures_kerneliPjPfiiS_iiiS0_S_S__param_10];
	ld.param.u64 	%rd8, [_Z27generateBaseFeatures_kerneliPjPfiiS_iiiS0_S_S__param_11];
	cvta.to.global.u64 	%rd1, %rd10;
	cvta.to.global.u64 	%rd2, %rd9;
	mov.u32 	%r55, %ctaid.x;
	mov.u32 	%r56, %ntid.x;
	mov.u32 	%r57, %tid.x;
	mad.lo.s32 	%r1, %r55, %r56, %r57;
	mul.lo.s32 	%r2, %r50, %r49;
	div.s32 	%r3, %r1, %r2;
	setp.ge.s32 	%p1, %r3, %r54;
	@%p1 bra 	$L__BB1_17;
	cvta.to.global.u64 	%rd11, %rd5;
	mul.wide.s32 	%rd12, %r1, 4;
	add.s64 	%rd13, %rd11, %rd12;
	ld.global.u32 	%r4, [%rd13];
	setp.eq.s32 	%p2, %r4, 0;
	@%p2 bra 	$L__BB1_17;
	min.u32 	%r5, %r4, %r52;
	cvta.to.global.u64 	%rd14, %rd6;
	mul.wide.s32 	%rd15, %r3, 4;
	add.s64 	%rd16, %rd14, %rd15;
	atom.global.add.u32 	%r58, [%rd16], 1;
	mad.lo.s32 	%r6, %r2, %r3, %r58;
	cvta.to.global.u64 	%rd17, %rd7;
	mul.wide.s32 	%rd18, %r6, 4;
	add.s64 	%rd19, %rd17, %rd18;
	st.global.u32 	[%rd19], %r5;
	mad.lo.s32 	%r59, %r3, %r51, %r58;
	cvta.to.global.u64 	%rd20, %rd8;
	mul.wide.s32 	%rd21, %r59, 16;
	add.s64 	%rd22, %rd20, %rd21;
	div.s32 	%r60, %r1, %r50;
	rem.s32 	%r61, %r60, %r49;
	mul.lo.s32 	%r62, %r60, %r50;
	sub.s32 	%r63, %r1, %r62;
	mov.b32 	%r64, 0;
	st.global.v4.u32 	[%rd22], {%r64, %r64, %r61, %r63};
	setp.eq.s32 	%p3, %r52, 0;
	@%p3 bra 	$L__BB1_17;
	mul.lo.s32 	%r7, %r52, %r1;
	mul.lo.s32 	%r8, %r6, %r52;
	setp.eq.s32 	%p4, %r53, 5;
	@%p4 bra 	$L__BB1_11;
	setp.ne.s32 	%p5, %r53, 4;
	@%p5 bra 	$L__BB1_17;
	and.b32  	%r9, %r5, 3;
	setp.lt.u32 	%p10, %r5, 4;
	mov.b32 	%r72, 0;
	@%p10 bra 	$L__BB1_8;
	and.b32  	%r72, %r5, -4;
	neg.s32 	%r71, %r72;
	add.s64 	%rd3, %rd2, 32;
	add.s64 	%rd4, %rd1, 32;
	mov.u32 	%r69, %r8;
	mov.u32 	%r70, %r7;
$L__BB1_7:
	mul.wide.s32 	%rd31, %r70, 16;
	add.s64 	%rd32, %rd3, %rd31;
	mul.wide.s32 	%rd33, %r69, 16;
	add.s64 	%rd34, %rd4, %rd33;
	ld.global.v4.f32 	{%f26, %f27, %f28, %f29}, [%rd32+-32];
	st.global.v4.f32 	[%rd34+-32], {%f26, %f27, %f28, %f29};
	ld.global.v4.f32 	{%f30, %f31, %f32, %f33}, [%rd32+-16];
	st.global.v4.f32 	[%rd34+-16], {%f30, %f31, %f32, %f33};
	ld.global.v4.f32 	{%f34, %f35, %f36, %f37}, [%rd32];
	st.global.v4.f32 	[%rd34], {%f34, %f35, %f36, %f37};
	ld.global.v4.f32 	{%f38, %f39, %f40, %f41}, [%rd32+16];
	st.global.v4.f32 	[%rd34+16], {%f38, %f39, %f40, %f41};
	add.s32 	%r71, %r71, 4;
	add.s32 	%r70, %r70, 4;
	add.s32 	%r69, %r69, 4;
	setp.ne.s32 	%p11, %r71, 0;
	@%p11 bra 	$L__BB1_7;
$L__BB1_8:
	setp.eq.s32 	%p12, %r9, 0;
	@%p12 bra 	$L__BB1_17;
	add.s32 	%r75, %r72, %r8;
	add.s32 	%r74, %r72, %r7;
	neg.s32 	%r73, %r9;
$L__BB1_10:
	.pragma "nounroll";
	mul.wide.s32 	%rd35, %r75, 16;
	add.s64 	%rd36, %rd1, %rd35;
	mul.wide.s32 	%rd37, %r74, 16;
	add.s64 	%rd38, %rd2, %rd37;
	ld.global.v4.f32 	{%f42, %f43, %f44, %f45}, [%rd38];
	st.global.v4.f32 	[%rd36], {%f42, %f43, %f44, %f45};
	add.s32 	%r75, %r75, 1;
	add.s32 	%r74, %r74, 1;
	add.s32 	%r73, %r73, 1;
	setp.eq.s32 	%p13, %r73, 0;
	@%p13 bra 	$L__BB1_17;
	bra.uni 	$L__BB1_10;
$L__BB1_11:
	and.b32  	%r28, %r5, 3;
	setp.lt.u32 	%p6, %r5, 4;
	mov.b32 	%r79, 0;
	@%p6 bra 	$L__BB1_14;
	and.b32  	%r79, %r5, -4;
	neg.s32 	%r78, %r79;
	mul.lo.s32 	%r77, %r8, 5;
	mul.lo.s32 	%r76, %r7, 5;
$L__BB1_13:
	mul.wide.s32 	%rd23, %r76, 4;
	add.s64 	%rd24, %rd2, %rd23;
	ld.global.f32 	%f1, [%rd24];
	mul.wide.s32 	%rd25, %r77, 4;
	add.s64 	%rd26, %rd1, %rd25;
	st.global.f32 	[%rd26], %f1;
	ld.global.f32 	%f2, [%rd24+4];
	st.global.f32 	[%rd26+4], %f2;
	ld.global.f32 	%f3, [%rd24+8];
	st.global.f32 	[%rd26+8], %f3;
	ld.global.f32 	%f4, [%rd24+12];
	st.global.f32 	[%rd26+12], %f4;
	ld.global.f32 	%f5, [%rd24+16];
	st.global.f32 	[%rd26+16], %f5;
	ld.global.f32 	%f6, [%rd24+20];
	st.global.f32 	[%rd26+20], %f6;
	ld.global.f32 	%f7, [%rd24+24];
	st.global.f32 	[%rd26+24], %f7;
	ld.global.f32 	%f8, [%rd24+28];
	st.global.f32 	[%rd26+28], %f8;
	ld.global.f32 	%f9, [%rd24+32];
	st.global.f32 	[%rd26+32], %f9;
	ld.global.f32 	%f10, [%rd24+36];
	st.global.f32 	[%rd26+36], %f10;
	ld.global.f32 	%f11, [%rd24+40];
	st.global.f32 	[%rd26+40], %f11;
	ld.global.f32 	%f12, [%rd24+44];
	st.global.f32 	[%rd26+44], %f12;
	ld.global.f32 	%f13, [%rd24+48];
	st.global.f32 	[%rd26+48], %f13;
	ld.global.f32 	%f14, [%rd24+52];
	st.global.f32 	[%rd26+52], %f14;
	ld.global.f32 	%f15, [%rd24+56];
	st.global.f32 	[%rd26+56], %f15;
	ld.global.f32 	%f16, [%rd24+60];
	st.global.f32 	[%rd26+60], %f16;
	ld.global.f32 	%f17, [%rd24+64];
	st.global.f32 	[%rd26+64], %f17;
	ld.global.f32 	%f18, [%rd24+68];
	st.global.f32 	[%rd26+68], %f18;
	ld.global.f32 	%f19, [%rd24+72];
	st.global.f32 	[%rd26+72], %f19;
	ld.global.f32 	%f20, [%rd24+76];
	st.global.f32 	[%rd26+76], %f20;
	add.s32 	%r78, %r78, 4;
	add.s32 	%r77, %r77, 20;
	add.s32 	%r76, %r76, 20;
	setp.ne.s32 	%p7, %r78, 0;
	@%p7 bra 	$L__BB1_13;
$L__BB1_14:
	setp.eq.s32 	%p8, %r28, 0;
	@%p8 bra 	$L__BB1_17;
	add.s32 	%r66, %r79, %r8;
	mul.lo.s32 	%r82, %r66, 5;
	add.s32 	%r67, %r79, %r7;
	mul.lo.s32 	%r81, %r67, 5;
	neg.s32 	%r80, %r28;
$L__BB1_16:
	.pragma "nounroll";
	mul.wide.s32 	%rd27, %r81, 4;
	add.s64 	%rd28, %rd2, %rd27;
	ld.global.f32 	%f21, [%rd28];
	mul.wide.s32 	%rd29, %r82, 4;
	add.s64 	%rd30, %rd1, %rd29;
	st.global.f32 	[%rd30], %f21;
	ld.global.f32 	%f22, [%rd28+4];
	st.global.f32 	[%rd30+4], %f22;
	ld.global.f32 	%f23, [%rd28+8];
	st.global.f32 	[%rd30+8], %f23;
	ld.global.f32 	%f24, [%rd28+12];
	st.global.f32 	[%rd30+12], %f24;
	ld.global.f32 	%f25, [%rd28+16];
	st.global.f32 	[%rd30+16], %f25;
	add.s32 	%r82, %r82, 5;
	add.s32 	%r81, %r81, 5;
	add.s32 	%r80, %r80, 1;
	setp.ne.s32 	%p9, %r80, 0;
	@%p9 bra 	$L__BB1_16;
$L__BB1_17:
	ret;

}
	// .globl	_Z23generateFeatures_kerneliiPfPjS0_S0_ffffffjjjS_
.visible .entry _Z23generateFeatures_kerneliiPfPjS0_S0_ffffffjjjS_(
	.param .u32 _Z23generateFeatures_kerneliiPfPjS0_S0_ffffffjjjS__param_0,
	.param .u32 _Z23generateFeatures_kerneliiPfPjS0_S0_ffffffjjjS__param_1,
	.param .u64 .ptr .align 1 _Z23generateFeatures_kerneliiPfPjS0_S0_ffffffjjjS__param_2,
	.param .u64 .ptr .align 1 _Z23generateFeatures_kerneliiPfPjS0_S0_ffffffjjjS__param_3,
	.param .u64 .ptr .align 1 _Z23generateFeatures_kerneliiPfPjS0_S0_ffffffjjjS__param_4,
	.param .u64 .ptr .align 1 _Z23generateFeatures_kerneliiPfPjS0_S0_ffffffjjjS__param_5,
	.param .f32 _Z23generateFeatures_kerneliiPfPjS0_S0_ffffffjjjS__param_6,
	.param .f32 _Z23generateFeatures_kerneliiPfPjS0_S0_ffffffjjjS__param_7,
	.param .f32 _Z23generateFeatures_kerneliiPfPjS0_S0_ffffffjjjS__param_8,
	.param .f32 _Z23generateFeatures_kerneliiPfPjS0_S0_ffffffjjjS__param_9,
	.param .f32 _Z23generateFeatures_kerneliiPfPjS0_S0_ffffffjjjS__param_10,
	.param .f32 _Z23generateFeatures_kerneliiPfPjS0_S0_ffffffjjjS__param_11,
	.param .u32 _Z23generateFeatures_kerneliiPfPjS0_S0_ffffffjjjS__param_12,
	.param .u32 _Z23generateFeatures_kerneliiPfPjS0_S0_ffffffjjjS__param_13,
	.param .u32 _Z23generateFeatures_kerneliiPfPjS0_S0_ffffffjjjS__param_14,
	.param .u64 .ptr .align 1 _Z23generateFeatures_kerneliiPfPjS0_S0_ffffffjjjS__param_15
)
{
	.reg .pred 	%p<26>;
	.reg .b32 	%r<141>;
	.reg .b32 	%f<65>;
	.reg .b64 	%rd<36>;
	// demoted variable
	.shared .align 4 .b8 _ZZ23generateFeatures_kerneliiPfPjS0_S0_ffffffjjjS_E8pillarSM[5120];
	// demoted variable
	.shared .align 16 .b8 _ZZ23generateFeatures_kerneliiPfPjS0_S0_ffffffjjjS_E11pillarSumSM[64];
	// demoted variable
	.shared .align 16 .b8 _ZZ23generateFeatures_kerneliiPfPjS0_S0_ffffffjjjS_E7cordsSM[64];
	// demoted variable
	.shared .align 4 .b8 _ZZ23generateFeatures_kerneliiPfPjS0_S0_ffffffjjjS_E11pointsNumSM[16];
	// demoted variable
	.shared .align 4 .b8 _ZZ23generateFeatures_kerneliiPfPjS0_S0_ffffffjjjS_E11pillarOutSM[11264];
	ld.param.u32 	%r54, [_Z23generateFeatures_kerneliiPfPjS0_S0_ffffffjjjS__param_0];
	ld.param.u32 	%r50, [_Z23generateFeatures_kerneliiPfPjS0_S0_ffffffjjjS__param_1];
	ld.param.u64 	%rd4, [_Z23generateFeatures_kerneliiPfPjS0_S0_ffffffjjjS__param_2];
	ld.param.u64 	%rd5, [_Z23generateFeatures_kerneliiPfPjS0_S0_ffffffjjjS__param_3];
	ld.param.u64 	%rd6, [_Z23generateFeatures_kerneliiPfPjS0_S0_ffffffjjjS__param_4];
	ld.param.u64 	%rd7, [_Z23generateFeatures_kerneliiPfPjS0_S0_ffffffjjjS__param_5];
	ld.param.f32 	%f8, [_Z23generateFeatures_kerneliiPfPjS0_S0_ffffffjjjS__param_6];
	ld.param.f32 	%f9, [_Z23generateFeatures_kerneliiPfPjS0_S0_ffffffjjjS__param_7];
	ld.param.f32 	%f10, [_Z23generateFeatures_kerneliiPfPjS0_S0_ffffffjjjS__param_8];
	ld.param.f32 	%f11, [_Z23generateFeatures_kerneliiPfPjS0_S0_ffffffjjjS__param_9];
	ld.param.f32 	%f12, [_Z23generateFeatures_kerneliiPfPjS0_S0_ffffffjjjS__param_10];
	ld.param.f32 	%f13, [_Z23generateFeatures_kerneliiPfPjS0_S0_ffffffjjjS__param_11];
	ld.param.u32 	%r51, [_Z23generateFeatures_kerneliiPfPjS0_S0_ffffffjjjS__param_12];
	ld.param.u32 	%r52, [_Z23generateFeatures_kerneliiPfPjS0_S0_ffffffjjjS__param_13];
	ld.param.u32 	%r53, [_Z23generateFeatures_kerneliiPfPjS0_S0_ffffffjjjS__param_14];
	ld.param.u64 	%rd8, [_Z23generateFeatures_kerneliiPfPjS0_S0_ffffffjjjS__param_15];
	cvta.to.global.u64 	%rd1, %rd8;
	mov.u32 	%r55, %ctaid.x;
	shl.b32 	%r56, %r55, 2;
	mov.u32 	%r57, %tid.x;
	div.u32 	%r1, %r57, %r52;
	add.s32 	%r2, %r1, %r56;
	mul.lo.s32 	%r58, %r1, %r52;
	sub.s32 	%r3, %r57, %r58;
	div.u32 	%r4, %r2, %r53;
	setp.ge.s32 	%p1, %r4, %r54;
	@%p1 bra 	$L__BB2_36;
	cvta.to.global.u64 	%rd9, %rd7;
	rem.u32 	%r5, %r2, %r53;
	mad.lo.s32 	%r6, %r4, %r50, %r5;
	mul.wide.s32 	%rd10, %r4, 4;
	add.s64 	%rd2, %rd9, %rd10;
	ld.global.u32 	%r7, [%rd2];
	or.b32  	%r59, %r5, %r3;
	setp.ne.s32 	%p2, %r59, 0;
	@%p2 bra 	$L__BB2_3;
	min.u32 	%r60, %r7, %r53;
	st.global.u32 	[%rd2], %r60;
$L__BB2_3:
	setp.le.u32 	%p3, %r7, %r5;
	@%p3 bra 	$L__BB2_36;
	setp.ne.s32 	%p4, %r3, 0;
	shl.b32 	%r61, %r1, 2;
	mov.u32 	%r62, _ZZ23generateFeatures_kerneliiPfPjS0_S0_ffffffjjjS_E11pointsNumSM;
	add.s32 	%r8, %r62, %r61;
	shl.b32 	%r63, %r1, 4;
	mov.u32 	%r64, _ZZ23generateFeatures_kerneliiPfPjS0_S0_ffffffjjjS_E7cordsSM;
	add.s32 	%r9, %r64, %r63;
	mov.u32 	%r65, _ZZ23generateFeatures_kerneliiPfPjS0_S0_ffffffjjjS_E11pillarSumSM;
	add.s32 	%r10, %r65, %r63;
	@%p4 bra 	$L__BB2_6;
	cvta.to.global.u64 	%rd11, %rd5;
	mul.wide.s32 	%rd12, %r6, 4;
	add.s64 	%rd13, %rd11, %rd12;
	ld.global.u32 	%r66, [%rd13];
	st.shared.u32 	[%r8], %r66;
	cvta.to.global.u64 	%rd14, %rd6;
	mul.wide.s32 	%rd15, %r6, 16;
	add.s64 	%rd16, %rd14, %rd15;
	ld.global.v4.u32 	{%r67, %r68, %r69, %r70}, [%rd16];
	st.shared.v4.u32 	[%r9], {%r67, %r68, %r69, %r70};
	mov.f32 	%f14, 0f00000000;
	st.shared.v4.f32 	[%r10], {%f14, %f14, %f14, %f14};
$L__BB2_6:
	cvta.to.global.u64 	%rd17, %rd4;
	mad.lo.s32 	%r71, %r6, %r52, %r3;
	mov.u32 	%r72, _ZZ23generateFeatures_kerneliiPfPjS0_S0_ffffffjjjS_E8pillarSM;
	mad.lo.s32 	%r73, %r1, 1280, %r72;
	mad.lo.s32 	%r11, %r3, 20, %r73;
	mul.lo.s32 	%r74, %r71, 5;
	mul.wide.u32 	%rd18, %r74, 4;
	add.s64 	%rd19, %rd17, %rd18;
	ld.global.f32 	%f15, [%rd19];
	st.shared.f32 	[%r11], %f15;
	add.s32 	%r75, %r74, 1;
	mul.wide.u32 	%rd20, %r75, 4;
	add.s64 	%rd21, %rd17, %rd20;
	ld.global.f32 	%f16, [%rd21];
	st.shared.f32 	[%r11+4], %f16;
	add.s32 	%r76, %r74, 2;
	mul.wide.u32 	%rd22, %r76, 4;
	add.s64 	%rd23, %rd17, %rd22;
	ld.global.f32 	%f17, [%rd23];
	st.shared.f32 	[%r11+8], %f17;
	add.s32 	%r77, %r74, 3;
	mul.wide.u32 	%rd24, %r77, 4;
	add.s64 	%rd25, %rd17, %rd24;
	ld.global.f32 	%f18, [%rd25];
	st.shared.f32 	[%r11+12], %f18;
	add.s32 	%r78, %r74, 4;
	mul.wide.u32 	%rd26, %r78, 4;
	add.s64 	%rd27, %rd17, %rd26;
	ld.global.f32 	%f19, [%rd27];
	st.shared.f32 	[%r11+16], %f19;
	bar.sync 	0;
	ld.shared.u32 	%r79, [%r8];
	setp.ge.s32 	%p5, %r3, %r79;
	@%p5 bra 	$L__BB2_8;
	ld.shared.f32 	%f20, [%r11];
	atom.shared.add.f32 	%f21, [%r10], %f20;
	ld.shared.f32 	%f22, [%r11+4];
	atom.shared.add.f32 	%f23, [%r10+4], %f22;
	ld.shared.f32 	%f24, [%r11+8];
	atom.shared.add.f32 	%f25, [%r10+8], %f24;
$L__BB2_8:
	bar.sync 	0;
	ld.shared.u32 	%r80, [%r8];
	cvt.rn.f32.s32 	%f26, %r80;
	.pragma "used_bytes_mask 4095";
	ld.shared.v4.f32 	{%f27, %f28, %f29, %f30}, [%r10];
	div.rn.f32 	%f1, %f27, %f26;
	div.rn.f32 	%f2, %f28, %f26;
	div.rn.f32 	%f3, %f29, %f26;
	ld.shared.f32 	%f4, [%r11+8];
	ld.shared.v2.u32 	{%r81, %r82}, [%r9+8];
	cvt.rn.f32.s32 	%f31, %r82;
	mul.f32 	%f32, %f8, %f31;
	fma.rn.f32 	%f33, %f8, 0f3F000000, %f32;
	add.f32 	%f5, %f11, %f33;
	cvt.rn.f32.s32 	%f34, %r81;
	mul.f32 	%f35, %f9, %f34;
	fma.rn.f32 	%f36, %f9, 0f3F000000, %f35;
	add.f32 	%f6, %f12, %f36;
	ld.shared.u32 	%r83, [%r9+4];
	cvt.rn.f32.s32 	%f37, %r83;
	mul.f32 	%f38, %f10, %f37;
	fma.rn.f32 	%f39, %f10, 0f3F000000, %f38;
	add.f32 	%f7, %f13, %f39;
	setp.ge.s32 	%p6, %r3, %r80;
	@%p6 bra 	$L__BB2_11;
	ld.shared.f32 	%f40, [%r11];
	ld.shared.f32 	%f41, [%r11+4];
	mov.u32 	%r100, _ZZ23generateFeatures_kerneliiPfPjS0_S0_ffffffjjjS_E11pillarOutSM;
	mad.lo.s32 	%r101, %r1, 2816, %r100;
	mad.lo.s32 	%r12, %r3, 44, %r101;
	st.shared.f32 	[%r12], %f40;
	st.shared.f32 	[%r12+4], %f41;
	st.shared.f32 	[%r12+8], %f4;
	ld.shared.f32 	%f42, [%r11+12];
	st.shared.f32 	[%r12+12], %f42;
	ld.shared.f32 	%f43, [%r11+16];
	st.shared.f32 	[%r12+16], %f43;
	sub.f32 	%f44, %f40, %f1;
	st.shared.f32 	[%r12+20], %f44;
	sub.f32 	%f45, %f41, %f2;
	st.shared.f32 	[%r12+24], %f45;
	sub.f32 	%f46, %f4, %f3;
	st.shared.f32 	[%r12+28], %f46;
	sub.f32 	%f47, %f40, %f5;
	st.shared.f32 	[%r12+32], %f47;
	sub.f32 	%f48, %f41, %f6;
	st.shared.f32 	[%r12+36], %f48;
	setp.gt.u32 	%p16, %r51, 10;
	@%p16 bra 	$L__BB2_10;
	bra.uni 	$L__BB2_24;
$L__BB2_10:
	shl.b32 	%r102, %r52, 2;
	add.s32 	%r103, %r12, %r102;
	sub.f32 	%f49, %f4, %f7;
	st.shared.f32 	[%r103+20], %f49;
	bra.uni 	$L__BB2_24;
$L__BB2_11:
	setp.eq.s32 	%p7, %r51, 0;
	@%p7 bra 	$L__BB2_24;
	mov.u32 	%r85, _ZZ23generateFeatures_kerneliiPfPjS0_S0_ffffffjjjS_E11pillarOutSM;
	mad.lo.s32 	%r86, %r1, 2816, %r85;
	mad.lo.s32 	%r13, %r3, 44, %r86;
	and.b32  	%r14, %r51, 15;
	setp.lt.u32 	%p8, %r51, 16;
	mov.b32 	%r130, 0;
	@%p8 bra 	$L__BB2_15;
	and.b32  	%r130, %r51, -16;
	neg.s32 	%r128, %r130;
	mov.b32 	%r129, 0;
$L__BB2_14:
	.pragma "nounroll";
	shl.b32 	%r88, %r129, 2;
	add.s32 	%r89, %r13, %r88;
	mov.b32 	%r90, 0;
	st.shared.u32 	[%r89], %r90;
	st.shared.u32 	[%r89+4], %r90;
	st.shared.u32 	[%r89+8], %r90;
	st.shared.u32 	[%r89+12], %r90;
	st.shared.u32 	[%r89+16], %r90;
	st.shared.u32 	[%r89+20], %r90;
	st.shared.u32 	[%r89+24], %r90;
	st.shared.u32 	[%r89+28], %r90;
	st.shared.u32 	[%r89+32], %r90;
	st.shared.u32 	[%r89+36], %r90;
	st.shared.u32 	[%r89+40], %r90;
	st.shared.u32 	[%r89+44], %r90;
	st.shared.u32 	[%r89+48], %r90;
	st.shared.u32 	[%r89+52], %r90;
	st.shared.u32 	[%r89+56], %r90;
	st.shared.u32 	[%r89+60], %r90;
	add.s32 	%r129, %r129, 16;
	add.s32 	%r128, %r128, 16;
	setp.ne.s32 	%p9, %r128, 0;
	@%p9 bra 	$L__BB2_14;
$L__BB2_15:
	setp.eq.s32 	%p10, %r14, 0;
	@%p10 bra 	$L__BB2_24;
	and.b32  	%r22, %r51, 7;
	setp.lt.u32 	%p11, %r14, 8;
	@%p11 bra 	$L__BB2_18;
	shl.b32 	%r91, %r130, 2;
	add.s32 	%r92, %r13, %r91;
	mov.b32 	%r93, 0;
	st.shared.u32 	[%r92], %r93;
	st.shared.u32 	[%r92+4], %r93;
	st.shared.u32 	[%r92+8], %r93;
	st.shared.u32 	[%r92+12], %r93;
	st.shared.u32 	[%r92+16], %r93;
	st.shared.u32 	[%r92+20], %r93;
	st.shared.u32 	[%r92+24], %r93;
	st.shared.u32 	[%r92+28], %r93;
	add.s32 	%r130, %r130, 8;
$L__BB2_18:
	setp.eq.s32 	%p12, %r22, 0;
	@%p12 bra 	$L__BB2_24;
	and.b32  	%r25, %r51, 3;
	setp.lt.u32 	%p13, %r22, 4;
	@%p13 bra 	$L__BB2_21;
	shl.b32 	%r94, %r130, 2;
	add.s32 	%r95, %r13, %r94;
	mov.b32 	%r96, 0;
	st.shared.u32 	[%r95], %r96;
	st.shared.u32 	[%r95+4], %r96;
	st.shared.u32 	[%r95+8], %r96;
	st.shared.u32 	[%r95+12], %r96;
	add.s32 	%r130, %r130, 4;
$L__BB2_21:
	setp.eq.s32 	%p14, %r25, 0;
	@%p14 bra 	$L__BB2_24;
	neg.s32 	%r133, %r25;
$L__BB2_23:
	.pragma "nounroll";
	shl.b32 	%r97, %r130, 2;
	add.s32 	%r98, %r13, %r97;
	mov.b32 	%r99, 0;
	st.shared.u32 	[%r98], %r99;
	add.s32 	%r130, %r130, 1;
	add.s32 	%r133, %r133, 1;
	setp.ne.s32 	%p15, %r133, 0;
	@%p15 bra 	$L__BB2_23;
$L__BB2_24:
	bar.sync 	0;
	setp.eq.s32 	%p17, %r51, 0;
	@%p17 bra 	$L__BB2_36;
	mul.lo.s32 	%r105, %r1, 704;
	mad.lo.s32 	%r33, %r3, 11, %r105;
	mad.lo.s32 	%r106, %r2, %r52, %r3;
	mul.lo.s32 	%r34, %r106, %r51;
	and.b32  	%r35, %r51, 7;
	setp.lt.u32 	%p18, %r51, 8;
	mov.b32 	%r139, 0;
	@%p18 bra 	$L__BB2_28;
	and.b32  	%r139, %r51, -8;
	neg.s32 	%r136, %r139;
	add.s64 	%rd3, %rd1, 16;
	mov.b32 	%r137, 0;
	mov.u32 	%r135, %r34;
$L__BB2_27:
	.pragma "nounroll";
	mul.wide.s32 	%rd28, %r135, 4;
	add.s64 	%rd29, %rd3, %rd28;
	add.s32 	%r108, %r33, %r137;
	shl.b32 	%r109, %r108, 2;
	mov.u32 	%r110, _ZZ23generateFeatures_kerneliiPfPjS0_S0_ffffffjjjS_E11pillarOutSM;
	add.s32 	%r111, %r110, %r109;
	ld.shared.f32 	%f50, [%r111];
	st.global.f32 	[%rd29+-16], %f50;
	ld.shared.f32 	%f51, [%r111+4];
	st.global.f32 	[%rd29+-12], %f51;
	ld.shared.f32 	%f52, [%r111+8];
	st.global.f32 	[%rd29+-8], %f52;
	ld.shared.f32 	%f53, [%r111+12];
	st.global.f32 	[%rd29+-4], %f53;
	ld.shared.f32 	%f54, [%r111+16];
	st.global.f32 	[%rd29], %f54;
	ld.shared.f32 	%f55, [%r111+20];
	st.global.f32 	[%rd29+4], %f55;
	ld.shared.f32 	%f56, [%r111+24];
	st.global.f32 	[%rd29+8], %f56;
	ld.shared.f32 	%f57, [%r111+28];
	st.global.f32 	[%rd29+12], %f57;
	add.s32 	%r137, %r137, 8;
	add.s32 	%r136, %r136, 8;
	add.s32 	%r135, %r135, 8;
	setp.ne.s32 	%p19, %r136, 0;
	@%p19 bra 	$L__BB2_27;
$L__BB2_28:
	setp.eq.s32 	%p20, %r35, 0;
	@%p20 bra 	$L__BB2_36;
	and.b32  	%r45, %r51, 3;
	setp.lt.u32 	%p21, %r35, 4;
	@%p21 bra 	$L__BB2_31;
	add.s32 	%r112, %r33, %r139;
	add.s32 	%r113, %r139, %r34;
	shl.b32 	%r114, %r112, 2;
	mov.u32 	%r115, _ZZ23generateFeatures_kerneliiPfPjS0_S0_ffffffjjjS_E11pillarOutSM;
	add.s32 	%r116, %r115, %r114;
	ld.shared.f32 	%f58, [%r116];
	mul.wide.s32 	%rd30, %r113, 4;
	add.s64 	%rd31, %rd1, %rd30;
	st.global.f32 	[%rd31], %f58;
	ld.shared.f32 	%f59, [%r116+4];
	st.global.f32 	[%rd31+4], %f59;
	ld.shared.f32 	%f60, [%r116+8];
	st.global.f32 	[%rd31+8], %f60;
	ld.shared.f32 	%f61, [%r116+12];
	st.global.f32 	[%rd31+12], %f61;
	add.s32 	%r139, %r139, 4;
$L__BB2_31:
	setp.eq.s32 	%p22, %r45, 0;
	@%p22 bra 	$L__BB2_36;
	setp.eq.s32 	%p23, %r45, 1;
	@%p23 bra 	$L__BB2_34;
	add.s32 	%r117, %r33, %r139;
	add.s32 	%r118, %r139, %r34;
	shl.b32 	%r119, %r117, 2;
	mov.u32 	%r120, _ZZ23generateFeatures_kerneliiPfPjS0_S0_ffffffjjjS_E11pillarOutSM;
	add.s32 	%r121, %r120, %r119;
	ld.shared.f32 	%f62, [%r121];
	mul.wide.s32 	%rd32, %r118, 4;
	add.s64 	%rd33, %rd1, %rd32;
	st.global.f32 	[%rd33], %f62;
	ld.shared.f32 	%f63, [%r121+4];
	st.global.f32 	[%rd33+4], %f63;
	add.s32 	%r139, %r139, 2;
$L__BB2_34:
	and.b32  	%r122, %r51, 1;
	setp.eq.b32 	%p24, %r122, 1;
	not.pred 	%p25, %p24;
	@%p25 bra 	$L__BB2_36;
	add.s32 	%r123, %r33, %r139;
	add.s32 	%r124, %r139, %r34;
	shl.b32 	%r125, %r123, 2;
	mov.u32 	%r126, _ZZ23generateFeatures_kerneliiPfPjS0_S0_ffffffjjjS_E11pillarOutSM;
	add.s32 	%r127, %r126, %r125;
	ld.shared.f32 	%f64, [%r127];
	mul.wide.s32 	%rd34, %r124, 4;
	add.s64 	%rd35, %rd1, %rd34;
	st.global.f32 	[%rd35], %f64;
$L__BB2_36:
	ret;

}
	// .globl	_Z26generateFeatures_kernel_4xiiPfPjS0_S0_ffffffjjjS_
.visible .entry _Z26generateFeatures_kernel_4xiiPfPjS0_S0_ffffffjjjS_(
	.param .u32 _Z26generateFeatures_kernel_4xiiPfPjS0_S0_ffffffjjjS__param_0,
	.param .u32 _Z26generateFeatures_kernel_4xiiPfPjS0_S0_ffffffjjjS__param_1,
	.param .u64 .ptr .align 1 _Z26generateFeatures_kernel_4xiiPfPjS0_S0_ffffffjjjS__param_2,
	.param .u64 .ptr .align 1 _Z26generateFeatures_kernel_4xiiPfPjS0_S0_ffffffjjjS__param_3,
	.param .u64 .ptr .align 1 _Z26generateFeatures_kernel_4xiiPfPjS0_S0_ffffffjjjS__param_4,
	.param .u64 .ptr .align 1 _Z26generateFeatures_kernel_4xiiPfPjS0_S0_ffffffjjjS__param_5,
	.param .f32 _Z26generateFeatures_kernel_4xiiPfPjS0_S0_ffffffjjjS__param_6,
	.param .f32 _Z26generateFeatures_kernel_4xiiPfPjS0_S0_ffffffjjjS__param_7,
	.param .f32 _Z26generateFeatures_kernel_4xiiPfPjS0_S0_ffffffjjjS__param_8,
	.param .f32 _Z26generateFeatures_kernel_4xiiPfPjS0_S0_ffffffjjjS__param_9,
	.param .f32 _Z26generateFeatures_kernel_4xiiPfPjS0_S0_ffffffjjjS__param_10,
	.param .f32 _Z26generateFeatures_kernel_4xiiPfPjS0_S0_ffffffjjjS__param_11,
	.param .u32 _Z26generateFeatures_kernel_4xiiPfPjS0_S0_ffffffjjjS__param_12,
	.param .u32 _Z26generateFeatures_kernel_4xiiPfPjS0_S0_ffffffjjjS__param_13,
	.param .u32 _Z26generateFeatures_kernel_4xiiPfPjS0_S0_ffffffjjjS__param_14,
	.param .u64 .ptr .align 1 _Z26generateFeatures_kernel_4xiiPfPjS0_S0_ffffffjjjS__param_15
)
{
	.reg .pred 	%p<16>;
	.reg .b32 	%r<99>;
	.reg .b32 	%f<63>;
	.reg .b64 	%rd<30>;
	// demoted variable
	.shared .align 16 .b8 _ZZ26generateFeatures_kernel_4xiiPfPjS0_S0_ffffffjjjS_E8pillarSM[4096];
	// demoted variable
	.shared .align 16 .b8 _ZZ26generateFeatures_kernel_4xiiPfPjS0_S0_ffffffjjjS_E11pillarSumSM[64];
	// demoted variable
	.shared .align 16 .b8 _ZZ26generateFeatures_kernel_4xiiPfPjS0_S0_ffffffjjjS_E7cordsSM[64];
	// demoted variable
	.shared .align 4 .b8 _ZZ26generateFeatures_kernel_4xiiPfPjS0_S0_ffffffjjjS_E11pointsNumSM[16];
	// demoted variable
	.shared .align 4 .b8 _ZZ26generateFeatures_kernel_4xiiPfPjS0_S0_ffffffjjjS_E11pillarOutSM[11264];
	ld.param.u32 	%r33, [_Z26generateFeatures_kernel_4xiiPfPjS0_S0_ffffffjjjS__param_0];
	ld.param.u32 	%r29, [_Z26generateFeatures_kernel_4xiiPfPjS0_S0_ffffffjjjS__param_1];
	ld.param.u64 	%rd4, [_Z26generateFeatures_kernel_4xiiPfPjS0_S0_ffffffjjjS__param_2];
	ld.param.u64 	%rd5, [_Z26generateFeatures_kernel_4xiiPfPjS0_S0_ffffffjjjS__param_3];
	ld.param.u64 	%rd6, [_Z26generateFeatures_kernel_4xiiPfPjS0_S0_ffffffjjjS__param_4];
	ld.param.u64 	%rd7, [_Z26generateFeatures_kernel_4xiiPfPjS0_S0_ffffffjjjS__param_5];
	ld.param.f32 	%f5, [_Z26generateFeatures_kernel_4xiiPfPjS0_S0_ffffffjjjS__param_6];
	ld.param.f32 	%f6, [_Z26generateFeatures_kernel_4xiiPfPjS0_S0_ffffffjjjS__param_7];
	ld.param.f32 	%f7, [_Z26generateFeatures_kernel_4xiiPfPjS0_S0_ffffffjjjS__param_8];
	ld.param.f32 	%f8, [_Z26generateFeatures_kernel_4xiiPfPjS0_S0_ffffffjjjS__param_9];
	ld.param.f32 	%f9, [_Z26generateFeatures_kernel_4xiiPfPjS0_S0_ffffffjjjS__param_10];
	ld.param.f32 	%f10, [_Z26generateFeatures_kernel_4xiiPfPjS0_S0_ffffffjjjS__param_11];
	ld.param.u32 	%r30, [_Z26generateFeatures_kernel_4xiiPfPjS0_S0_ffffffjjjS__param_12];
	ld.param.u32 	%r31, [_Z26generateFeatures_kernel_4xiiPfPjS0_S0_ffffffjjjS__param_13];
	ld.param.u32 	%r32, [_Z26generateFeatures_kernel_4xiiPfPjS0_S0_ffffffjjjS__param_14];
	ld.param.u64 	%rd8, [_Z26generateFeatures_kernel_4xiiPfPjS0_S0_ffffffjjjS__param_15];
	cvta.to.global.u64 	%rd1, %rd8;
	mov.u32 	%r34, %ctaid.x;
	shl.b32 	%r35, %r34, 2;
	mov.u32 	%r36, %tid.x;
	div.u32 	%r1, %r36, %r31;
	add.s32 	%r2, %r1, %r35;
	mul.lo.s32 	%r37, %r1, %r31;
	sub.s32 	%r3, %r36, %r37;
	div.u32 	%r4, %r2, %r32;
	setp.ge.s32 	%p1, %r4, %r33;
	@%p1 bra 	$L__BB3_23;
	cvta.to.global.u64 	%rd9, %rd7;
	rem.u32 	%r5, %r2, %r32;
	mad.lo.s32 	%r6, %r4, %r29, %r5;
	mul.wide.s32 	%rd10, %r4, 4;
	add.s64 	%rd2, %rd9, %rd10;
	ld.global.u32 	%r7, [%rd2];
	or.b32  	%r38, %r5, %r3;
	setp.ne.s32 	%p2, %r38, 0;
	@%p2 bra 	$L__BB3_3;
	min.u32 	%r39, %r7, %r32;
	st.global.u32 	[%rd2], %r39;
$L__BB3_3:
	setp.le.u32 	%p3, %r7, %r5;
	@%p3 bra 	$L__BB3_23;
	setp.ne.s32 	%p4, %r3, 0;
	shl.b32 	%r40, %r1, 2;
	mov.u32 	%r41, _ZZ26generateFeatures_kernel_4xiiPfPjS0_S0_ffffffjjjS_E11pointsNumSM;
	add.s32 	%r8, %r41, %r40;
	shl.b32 	%r42, %r1, 4;
	mov.u32 	%r43, _ZZ26generateFeatures_kernel_4xiiPfPjS0_S0_ffffffjjjS_E7cordsSM;
	add.s32 	%r9, %r43, %r42;
	mov.u32 	%r44, _ZZ26generateFeatures_kernel_4xiiPfPjS0_S0_ffffffjjjS_E11pillarSumSM;
	add.s32 	%r10, %r44, %r42;
	@%p4 bra 	$L__BB3_6;
	cvta.to.global.u64 	%rd11, %rd5;
	mul.wide.s32 	%rd12, %r6, 4;
	add.s64 	%rd13, %rd11, %rd12;
	ld.global.u32 	%r45, [%rd13];
	st.shared.u32 	[%r8], %r45;
	cvta.to.global.u64 	%rd14, %rd6;
	mul.wide.s32 	%rd15, %r2, 16;
	add.s64 	%rd16, %rd14, %rd15;
	ld.global.v4.u32 	{%r46, %r47, %r48, %r49}, [%rd16];
	st.shared.v4.u32 	[%r9], {%r46, %r47, %r48, %r49};
	mov.f32 	%f11, 0f00000000;
	st.shared.v4.f32 	[%r10], {%f11, %f11, %f11, %f11};
$L__BB3_6:
	shl.b32 	%r50, %r1, 10;
	mov.u32 	%r51, _ZZ26generateFeatures_kernel_4xiiPfPjS0_S0_ffffffjjjS_E8pillarSM;
	add.s32 	%r52, %r51, %r50;
	shl.b32 	%r53, %r3, 4;
	add.s32 	%r11, %r52, %r53;
	mad.lo.s32 	%r54, %r6, %r31, %r3;
	cvta.to.global.u64 	%rd17, %rd4;
	mul.wide.u32 	%rd18, %r54, 16;
	add.s64 	%rd19, %rd17, %rd18;
	ld.global.v4.f32 	{%f12, %f13, %f14, %f15}, [%rd19];
	st.shared.v4.f32 	[%r11], {%f12, %f13, %f14, %f15};
	bar.sync 	0;
	ld.shared.u32 	%r55, [%r8];
	setp.ge.s32 	%p5, %r3, %r55;
	@%p5 bra 	$L__BB3_8;
	ld.shared.f32 	%f16, [%r11];
	atom.shared.add.f32 	%f17, [%r10], %f16;
	ld.shared.f32 	%f18, [%r11+4];
	atom.shared.add.f32 	%f19, [%r10+4], %f18;
	ld.shared.f32 	%f20, [%r11+8];
	atom.shared.add.f32 	%f21, [%r10+8], %f20;
$L__BB3_8:
	bar.sync 	0;
	ld.shared.u32 	%r56, [%r8];
	cvt.rn.f32.s32 	%f1, %r56;
	ld.shared.v2.u32 	{%r57, %r58}, [%r9+8];
	cvt.rn.f32.s32 	%f22, %r58;
	mul.f32 	%f23, %f5, %f22;
	fma.rn.f32 	%f2, %f5, 0f3F000000, %f23;
	cvt.rn.f32.s32 	%f24, %r57;
	mul.f32 	%f25, %f6, %f24;
	fma.rn.f32 	%f3, %f6, 0f3F000000, %f25;
	ld.shared.u32 	%r59, [%r9+4];
	cvt.rn.f32.s32 	%f26, %r59;
	mul.f32 	%f27, %f7, %f26;
	fma.rn.f32 	%f4, %f7, 0f3F000000, %f27;
	setp.ge.s32 	%p6, %r3, %r56;
	@%p6 bra 	$L__BB3_10;
	.pragma "used_bytes_mask 4095";
	ld.shared.v4.f32 	{%f28, %f29, %f30, %f31}, [%r10];
	ld.shared.v4.f32 	{%f32, %f33, %f34, %f35}, [%r11];
	mov.b32 	%r64, %f35;
	mov.b64 	%rd20, {%r65, %r64};
	mov.u32 	%r66, _ZZ26generateFeatures_kernel_4xiiPfPjS0_S0_ffffffjjjS_E11pillarOutSM;
	mad.lo.s32 	%r67, %r1, 2816, %r66;
	mad.lo.s32 	%r68, %r3, 44, %r67;
	st.shared.f32 	[%r68], %f32;
	st.shared.f32 	[%r68+4], %f33;
	st.shared.f32 	[%r68+8], %f34;
	shr.u64 	%rd21, %rd20, 32;
	st.shared.u32 	[%r68+12], %rd21;
	div.rn.f32 	%f36, %f28, %f1;
	sub.f32 	%f37, %f32, %f36;
	st.shared.f32 	[%r68+16], %f37;
	div.rn.f32 	%f38, %f29, %f1;
	sub.f32 	%f39, %f33, %f38;
	st.shared.f32 	[%r68+20], %f39;
	div.rn.f32 	%f40, %f30, %f1;
	sub.f32 	%f41, %f34, %f40;
	st.shared.f32 	[%r68+24], %f41;
	add.f32 	%f42, %f8, %f2;
	sub.f32 	%f43, %f32, %f42;
	st.shared.f32 	[%r68+28], %f43;
	add.f32 	%f44, %f9, %f3;
	sub.f32 	%f45, %f33, %f44;
	st.shared.f32 	[%r68+32], %f45;
	add.f32 	%f46, %f10, %f4;
	sub.f32 	%f47, %f34, %f46;
	st.shared.f32 	[%r68+36], %f47;
	bra.uni 	$L__BB3_11;
$L__BB3_10:
	mov.u32 	%r60, _ZZ26generateFeatures_kernel_4xiiPfPjS0_S0_ffffffjjjS_E11pillarOutSM;
	mad.lo.s32 	%r61, %r1, 2816, %r60;
	mad.lo.s32 	%r62, %r3, 44, %r61;
	mov.b32 	%r63, 0;
	st.shared.u32 	[%r62], %r63;
	st.shared.u32 	[%r62+4], %r63;
	st.shared.u32 	[%r62+8], %r63;
	st.shared.u32 	[%r62+12], %r63;
	st.shared.u32 	[%r62+16], %r63;
	st.shared.u32 	[%r62+20], %r63;
	st.shared.u32 	[%r62+24], %r63;
	st.shared.u32 	[%r62+28], %r63;
	st.shared.u32 	[%r62+32], %r63;
	st.shared.u32 	[%r62+36], %r63;
$L__BB3_11:
	bar.sync 	0;
	setp.eq.s32 	%p7, %r30, 0;
	@%p7 bra 	$L__BB3_23;
	mul.lo.s32 	%r70, %r1, 704;
	mad.lo.s32 	%r12, %r3, 11, %r70;
	mad.lo.s32 	%r71, %r2, %r31, %r3;
	mul.lo.s32 	%r13, %r71, %r30;
	and.b32  	%r14, %r30, 7;
	setp.lt.u32 	%p8, %r30, 8;
	mov.b32 	%r97, 0;
	@%p8 bra 	$L__BB3_15;
	and.b32  	%r97, %r30, -8;
	neg.s32 	%r94, %r97;
	add.s64 	%rd3, %rd1, 16;
	mov.b32 	%r95, 0;
	mov.u32 	%r93, %r13;
$L__BB3_14:
	.pragma "nounroll";
	mul.wide.s32 	%rd22, %r93, 4;
	add.s64 	%rd23, %rd3, %rd22;
	add.s32 	%r73, %r12, %r95;
	shl.b32 	%r74, %r73, 2;
	mov.u32 	%r75, _ZZ26generateFeatures_kernel_4xiiPfPjS0_S0_ffffffjjjS_E11pillarOutSM;
	add.s32 	%r76, %r75, %r74;
	ld.shared.f32 	%f48, [%r76];
	st.global.f32 	[%rd23+-16], %f48;
	ld.shared.f32 	%f49, [%r76+4];
	st.global.f32 	[%rd23+-12], %f49;
	ld.shared.f32 	%f50, [%r76+8];
	st.global.f32 	[%rd23+-8], %f50;
	ld.shared.f32 	%f51, [%r76+12];
	st.global.f32 	[%rd23+-4], %f51;
	ld.shared.f32 	%f52, [%r76+16];
	st.global.f32 	[%rd23], %f52;
	ld.shared.f32 	%f53, [%r76+20];
	st.global.f32 	[%rd23+4], %f53;
	ld.shared.f32 	%f54, [%r76+24];
	st.global.f32 	[%rd23+8], %f54;
	ld.shared.f32 	%f55, [%r76+28];
	st.global.f32 	[%rd23+12], %f55;
	add.s32 	%r95, %r95, 8;
	add.s32 	%r94, %r94, 8;
	add.s32 	%r93, %r93, 8;
	setp.ne.s32 	%p9, %r94, 0;
	@%p9 bra 	$L__BB3_14;
$L__BB3_15:
	setp.eq.s32 	%p10, %r14, 0;
	@%p10 bra 	$L__BB3_23;
	and.b32  	%r24, %r30, 3;
	setp.lt.u32 	%p11, %r14, 4;
	@%p11 bra 	$L__BB3_18;
	add.s32 	%r77, %r12, %r97;
	add.s32 	%r78, %r97, %r13;
	shl.b32 	%r79, %r77, 2;
	mov.u32 	%r80, _ZZ26generateFeatures_kernel_4xiiPfPjS0_S0_ffffffjjjS_E11pillarOutSM;
	add.s32 	%r81, %r80, %r79;
	ld.shared.f32 	%f56, [%r81];
	mul.wide.s32 	%rd24, %r78, 4;
	add.s64 	%rd25, %rd1, %rd24;
	st.global.f32 	[%rd25], %f56;
	ld.shared.f32 	%f57, [%r81+4];
	st.global.f32 	[%rd25+4], %f57;
	ld.shared.f32 	%f58, [%r81+8];
	st.global.f32 	[%rd25+8], %f58;
	ld.shared.f32 	%f59, [%r81+12];
	st.global.f32 	[%rd25+12], %f59;
	add.s32 	%r97, %r97, 4;
$L__BB3_18:
	setp.eq.s32 	%p12, %r24, 0;
	@%p12 bra 	$L__BB3_23;
	setp.eq.s32 	%p13, %r24, 1;
	@%p13 bra 	$L__BB3_21;
	add.s32 	%r82, %r12, %r97;
	add.s32 	%r83, %r97, %r13;
	shl.b32 	%r84, %r82, 2;
	mov.u32 	%r85, _ZZ26generateFeatures_kernel_4xiiPfPjS0_S0_ffffffjjjS_E11pillarOutSM;
	add.s32 	%r86, %r85, %r84;
	ld.shared.f32 	%f60, [%r86];
	mul.wide.s32 	%rd26, %r83, 4;
	add.s64 	%rd27, %rd1, %rd26;
	st.global.f32 	[%rd27], %f60;
	ld.shared.f32 	%f61, [%r86+4];
	st.global.f32 	[%rd27+4], %f61;
	add.s32 	%r97, %r97, 2;
$L__BB3_21:
	and.b32  	%r87, %r30, 1;
	setp.eq.b32 	%p14, %r87, 1;
	not.pred 	%p15, %p14;
	@%p15 bra 	$L__BB3_23;
	add.s32 	%r88, %r12, %r97;
	add.s32 	%r89, %r97, %r13;
	shl.b32 	%r90, %r88, 2;
	mov.u32 	%r91, _ZZ26generateFeatures_kernel_4xiiPfPjS0_S0_ffffffjjjS_E11pillarOutSM;
	add.s32 	%r92, %r91, %r90;
	ld.shared.f32 	%f62, [%r92];
	mul.wide.s32 	%rd28, %r89, 4;
	add.s64 	%rd29, %rd1, %rd28;
	st.global.f32 	[%rd29], %f62;
$L__BB3_23:
	ret;

}


// ===== COMPILED SASS (sm_100) =====

	.target	sm_100

	.elftype	@"ET_EXEC"


//--------------------- .note.nv.tkinfo           --------------------------
	.section	.note.nv.tkinfo,"",@"SHT_NOTE"
	.sectionflags	@"SHF_NOTE_NV_TKINFO"
	.tkinfo
        /*0018*/ 	.word	0x00000002
        /*0030*/ 	.string	""
        /*0030*/ 	.string	"ptxas"
        /*0030*/ 	.string	"Cuda compilation tools, release 13.0, V13.0.88"
        /*0030*/ 	.string	"Build cuda_13.0.r13.0/compiler.36424714_0"
        /*0030*/ 	.string	"-arch sm_100 -m 64 "



//--------------------- .note.nv.cuinfo           --------------------------
	.section	.note.nv.cuinfo,"",@"SHT_NOTE"
	.sectionflags	@"SHF_NOTE_NV_CUINFO"
        /*0018*/ 	.short	0x0002
        /*001a*/ 	.short	0x0064
        /*001c*/ 	.short	0x0082
	.zero		2


//--------------------- .nv.info                  --------------------------
	.section	.nv.info,"",@"SHT_CUDA_INFO"
	.align	4


	//----- nvinfo : EIATTR_REGCOUNT
	.align		4
        /*0000*/ 	.byte	0x04, 0x2f
        /*0002*/ 	.short	(.L_1 - .L_0)
	.align		4
.L_0:
        /*0004*/ 	.word	index@(_Z21generateVoxels_kerneliPfPjfffffffffiiiiS0_S_)
        /*0008*/ 	.word	0x00000015


	//----- nvinfo : EIATTR_FRAME_SIZE
	.align		4
.L_1:
        /*000c*/ 	.byte	0x04, 0x11
        /*000e*/ 	.short	(.L_3 - .L_2)
	.align		4
.L_2:
        /*0010*/ 	.word	index@($__internal_2_$__cuda_sm3x_div_rn_noftz_f32_slowpath)
        /*0014*/ 	.word	0x00000000


	//----- nvinfo : EIATTR_FRAME_SIZE
	.align		4
.L_3:
        /*0018*/ 	.byte	0x04, 0x11
        /*001a*/ 	.short	(.L_5 - .L_4)
	.align		4
.L_4:
        /*001c*/ 	.word	index@(_Z21generateVoxels_kerneliPfPjfffffffffiiiiS0_S_)
        /*0020*/ 	.word	0x00000000


	//----- nvinfo : EIATTR_REGCOUNT
	.align		4
.L_5:
        /*0024*/ 	.byte	0x04, 0x2f
        /*0026*/ 	.short	(.L_7 - .L_6)
	.align		4
.L_6:
        /*0028*/ 	.word	index@(_Z27generateBaseFeatures_kerneliPjPfiiS_iiiS0_S_S_)
        /*002c*/ 	.word	0x00000020


	//----- nvinfo : EIATTR_FRAME_SIZE
	.align		4
.L_7:
        /*0030*/ 	.byte	0x04, 0x11
        /*0032*/ 	.short	(.L_9 - .L_8)
	.align		4
.L_8:
        /*0034*/ 	.word	index@(_Z27generateBaseFeatures_kerneliPjPfiiS_iiiS0_S_S_)
        /*0038*/ 	.word	0x00000000


	//----- nvinfo : EIATTR_REGCOUNT
	.align		4
.L_9:
        /*003c*/ 	.byte	0x04, 0x2f
        /*003e*/ 	.short	(.L_11 - .L_10)
	.align		4
.L_10:
        /*0040*/ 	.word	index@(_Z23generateFeatures_kerneliiPfPjS0_S0_ffffffjjjS_)
        /*0044*/ 	.word	0x00000020


	//----- nvinfo : EIATTR_FRAME_SIZE
	.align		4
.L_11:
        /*0048*/ 	.byte	0x04, 0x11
        /*004a*/ 	.short	(.L_13 - .L_12)
	.align		4
.L_12:
        /*004c*/ 	.word	index@($__internal_1_$__cuda_sm3x_div_rn_noftz_f32_slowpath)
        /*0050*/ 	.word	0x00000000


	//----- nvinfo : EIATTR_FRAME_SIZE
	.align		4
.L_13:
        /*0054*/ 	.byte	0x04, 0x11
        /*0056*/ 	.short	(.L_15 - .L_14)
	.align		4
.L_14:
        /*0058*/ 	.word	index@(_Z23generateFeatures_kerneliiPfPjS0_S0_ffffffjjjS_)
        /*005c*/ 	.word	0x00000000


	//----- nvinfo : EIATTR_REGCOUNT
	.align		4
.L_15:
        /*0060*/ 	.byte	0x04, 0x2f
        /*0062*/ 	.short	(.L_17 - .L_16)
	.align		4
.L_16:
        /*0064*/ 	.word	index@(_Z26generateFeatures_kernel_4xiiPfPjS0_S0_ffffffjjjS_)
        /*0068*/ 	.word	0x0000001c


	//----- nvinfo : EIATTR_FRAME_SIZE
	.align		4
.L_17:
        /*006c*/ 	.byte	0x04, 0x11
        /*006e*/ 	.short	(.L_19 - .L_18)
	.align		4
.L_18:
        /*0070*/ 	.word	index@($__internal_0_$__cuda_sm3x_div_rn_noftz_f32_slowpath)
        /*0074*/ 	.word	0x00000000


	//----- nvinfo : EIATTR_FRAME_SIZE
	.align		4
.L_19:
        /*0078*/ 	.byte	0x04, 0x11
        /*007a*/ 	.short	(.L_21 - .L_20)
	.align		4
.L_20:
        /*007c*/ 	.word	index@(_Z26generateFeatures_kernel_4xiiPfPjS0_S0_ffffffjjjS_)
        /*0080*/ 	.word	0x00000000


	//----- nvinfo : EIATTR_MIN_STACK_SIZE
	.align		4
.L_21:
        /*0084*/ 	.byte	0x04, 0x12
        /*0086*/ 	.short	(.L_23 - .L_22)
	.align		4
.L_22:
        /*0088*/ 	.word	index@(_Z26generateFeatures_kernel_4xiiPfPjS0_S0_ffffffjjjS_)
        /*008c*/ 	.word	0x00000000


	//----- nvinfo : EIATTR_MIN_STACK_SIZE
	.align		4
.L_23:
        /*0090*/ 	.byte	0x04, 0x12
        /*0092*/ 	.short	(.L_25 - .L_24)
	.align		4
.L_24:
        /*0094*/ 	.word	index@(_Z23generateFeatures_kerneliiPfPjS0_S0_ffffffjjjS_)
        /*0098*/ 	.word	0x00000000


	//----- nvinfo : EIATTR_MIN_STACK_SIZE
	.align		4
.L_25:
        /*009c*/ 	.byte	0x04, 0x12
        /*009e*/ 	.short	(.L_27 - .L_26)
	.align		4
.L_26:
        /*00a0*/ 	.word	index@(_Z27generateBaseFeatures_kerneliPjPfiiS_iiiS0_S_S_)
        /*00a4*/ 	.word	0x00000000


	//----- nvinfo : EIATTR_MIN_STACK_SIZE
	.align		4
.L_27:
        /*00a8*/ 	.byte	0x04, 0x12
        /*00aa*/ 	.short	(.L_29 - .L_28)
	.align		4
.L_28:
        /*00ac*/ 	.word	index@(_Z21generateVoxels_kerneliPfPjfffffffffiiiiS0_S_)
        /*00b0*/ 	.word	0x00000000
.L_29:


//--------------------- .nv.compat                --------------------------
	.section	.nv.compat,"",@"SHT_CUDA_COMPAT_INFO"
	.align	4
        /*0000*/ 	.byte	0x02, 0x09, 0x00, 0x00, 0x02, 0x02, 0x01, 0x00, 0x02, 0x05, 0x05, 0x00, 0x03, 0x07, 0x01, 0x01
        /*0010*/ 	.byte	0x02, 0x03, 0x00, 0x00, 0x02, 0x06, 0x01, 0x00, 0x04, 0x0b, 0x08, 0x00, 0x01, 0x00, 0x00, 0x00
        /*0020*/ 	.byte	0x00, 0x00, 0x00, 0x00


//--------------------- .nv.info._Z26generateFeatures_kernel_4xiiPfPjS0_S0_ffffffjjjS_ --------------------------
	.section	.nv.info._Z26generateFeatures_kernel_4xiiPfPjS0_S0_ffffffjjjS_,"",@"SHT_CUDA_INFO"
	.sectionflags	@""
	.align	4


	//----- nvinfo : EIATTR_CUDA_API_VERSION
	.align		4
        /*0000*/ 	.byte	0x04, 0x37
        /*0002*/ 	.short	(.L_31 - .L_30)
.L_30:
        /*0004*/ 	.word	0x00000082


	//----- nvinfo : EIATTR_KPARAM_INFO
	.align		4
.L_31:
        /*0008*/ 	.byte	0x04, 0x17
        /*000a*/ 	.short	(.L_33 - .L_32)
.L_32:
        /*000c*/ 	.word	0x00000000
        /*0010*/ 	.short	0x000f
        /*0012*/ 	.short	0x0050
        /*0014*/ 	.byte	0x00, 0xf5, 0x21, 0x00


	//----- nvinfo : EIATTR_KPARAM_INFO
	.align		4
.L_33:
        /*0018*/ 	.byte	0x04, 0x17
        /*001a*/ 	.short	(.L_35 - .L_34)
.L_34:
        /*001c*/ 	.word	0x00000000
        /*0020*/ 	.short	0x000e
        /*0022*/ 	.short	0x0048
        /*0024*/ 	.byte	0x00, 0xf0, 0x11, 0x00


	//----- nvinfo : EIATTR_KPARAM_INFO
	.align		4
.L_35:
        /*0028*/ 	.byte	0x04, 0x17
        /*002a*/ 	.short	(.L_37 - .L_36)
.L_36:
        /*002c*/ 	.word	0x00000000
        /*0030*/ 	.short	0x000d
        /*0032*/ 	.short	0x0044
        /*0034*/ 	.byte	0x00, 0xf0, 0x11, 0x00


	//----- nvinfo : EIATTR_KPARAM_INFO
	.align		4
.L_37:
        /*0038*/ 	.byte	0x04, 0x17
        /*003a*/ 	.short	(.L_39 - .L_38)
.L_38:
        /*003c*/ 	.word	0x00000000
        /*0040*/ 	.short	0x000c
        /*0042*/ 	.short	0x0040
        /*0044*/ 	.byte	0x00, 0xf0, 0x11, 0x00


	//----- nvinfo : EIATTR_KPARAM_INFO
	.align		4
.L_39:
        /*0048*/ 	.byte	0x04, 0x17
        /*004a*/ 	.short	(.L_41 - .L_40)
.L_40:
        /*004c*/ 	.word	0x00000000
        /*0050*/ 	.short	0x000b
        /*0052*/ 	.short	0x003c
        /*0054*/ 	.byte	0x00, 0xf0, 0x11, 0x00


	//----- nvinfo : EIATTR_KPARAM_INFO
	.align		4
.L_41:
        /*0058*/ 	.byte	0x04, 0x17
        /*005a*/ 	.short	(.L_43 - .L_42)
.L_42:
        /*005c*/ 	.word	0x00000000
        /*0060*/ 	.short	0x000a
        /*0062*/ 	.short	0x0038
        /*0064*/ 	.byte	0x00, 0xf0, 0x11, 0x00


	//----- nvinfo : EIATTR_KPARAM_INFO
	.align		4
.L_43:
        /*0068*/ 	.byte	0x04, 0x17
        /*006a*/ 	.short	(.L_45 - .L_44)
.L_44:
        /*006c*/ 	.word	0x00000000
        /*0070*/ 	.short	0x0009
        /*0072*/ 	.short	0x0034
        /*0074*/ 	.byte	0x00, 0xf0, 0x11, 0x00


	//----- nvinfo : EIATTR_KPARAM_INFO
	.align		4
.L_45:
        /*0078*/ 	.byte	0x04, 0x17
        /*007a*/ 	.short	(.L_47 - .L_46)
.L_46:
        /*007c*/ 	.word	0x00000000
        /*0080*/ 	.short	0x0008
        /*0082*/ 	.short	0x0030
        /*0084*/ 	.byte	0x00, 0xf0, 0x11, 0x00


	//----- nvinfo : EIATTR_KPARAM_INFO
	.align		4
.L_47:
        /*0088*/ 	.byte	0x04, 0x17
        /*008a*/ 	.short	(.L_49 - .L_48)
.L_48:
        /*008c*/ 	.word	0x00000000
        /*0090*/ 	.short	0x0007
        /*0092*/ 	.short	0x002c
        /*0094*/ 	.byte	0x00, 0xf0, 0x11, 0x00


	//----- nvinfo : EIATTR_KPARAM_INFO
	.align		4
.L_49:
        /*0098*/ 	.byte	0x04, 0x17
        /*009a*/ 	.short	(.L_51 - .L_50)
.L_50:
        /*009c*/ 	.word	0x00000000
        /*00a0*/ 	.short	0x0006
        /*00a2*/ 	.short	0x0028
        /*00a4*/ 	.byte	0x00, 0xf0, 0x11, 0x00


	//----- nvinfo : EIATTR_KPARAM_INFO
	.align		4
.L_51:
        /*00a8*/ 	.byte	0x04, 0x17
        /*00aa*/ 	.short	(.L_53 - .L_52)
.L_52:
        /*00ac*/ 	.word	0x00000000
        /*00b0*/ 	.short	0x0005
        /*00b2*/ 	.short	0x0020
        /*00b4*/ 	.byte	0x00, 0xf5, 0x21, 0x00


	//----- nvinfo : EIATTR_KPARAM_INFO
	.align		4
.L_53:
        /*00b8*/ 	.byte	0x04, 0x17
        /*00ba*/ 	.short	(.L_55 - .L_54)
.L_54:
        /*00bc*/ 	.word	0x00000000
        /*00c0*/ 	.short	0x0004
        /*00c2*/ 	.short	0x0018
        /*00c4*/ 	.byte	0x00, 0xf5, 0x21, 0x00


	//----- nvinfo : EIATTR_KPARAM_INFO
	.align		4
.L_55:
        /*00c8*/ 	.byte	0x04, 0x17
        /*00ca*/ 	.short	(.L_57 - .L_56)
.L_56:
        /*00cc*/ 	.word	0x00000000
        /*00d0*/ 	.short	0x0003
        /*00d2*/ 	.short	0x0010
        /*00d4*/ 	.byte	0x00, 0xf5, 0x21, 0x00


	//----- nvinfo : EIATTR_KPARAM_INFO
	.align		4
.L_57:
        /*00d8*/ 	.byte	0x04, 0x17
        /*00da*/ 	.short	(.L_59 - .L_58)
.L_58:
        /*00dc*/ 	.word	0x00000000
        /*00e0*/ 	.short	0x0002
        /*00e2*/ 	.short	0x0008
        /*00e4*/ 	.byte	0x00, 0xf5, 0x21, 0x00


	//----- nvinfo : EIATTR_KPARAM_INFO
	.align		4
.L_59:
        /*00e8*/ 	.byte	0x04, 0x17
        /*00ea*/ 	.short	(.L_61 - .L_60)
.L_60:
        /*00ec*/ 	.word	0x00000000
        /*00f0*/ 	.short	0x0001
        /*00f2*/ 	.short	0x0004
        /*00f4*/ 	.byte	0x00, 0xf0, 0x11, 0x00


	//----- nvinfo : EIATTR_KPARAM_INFO
	.align		4
.L_61:
        /*00f8*/ 	.byte	0x04, 0x17
        /*00fa*/ 	.short	(.L_63 - .L_62)
.L_62:
        /*00fc*/ 	.word	0x00000000
        /*0100*/ 	.short	0x0000
        /*0102*/ 	.short	0x0000
        /*0104*/ 	.byte	0x00, 0xf0, 0x11, 0x00


	//----- nvinfo : EIATTR_SPARSE_MMA_MASK
	.align		4
.L_63:
        /*0108*/ 	.byte	0x03, 0x50
        /*010a*/ 	.short	0x0000


	//----- nvinfo : EIATTR_MAXREG_COUNT
	.align		4
        /*010c*/ 	.byte	0x03, 0x1b
        /*010e*/ 	.short	0x00ff


	//----- nvinfo : EIATTR_NUM_BARRIERS
	.align		4
        /*0110*/ 	.byte	0x02, 0x4c
        /*0112*/ 	.byte	0x01
	.zero		1


	//----- nvinfo : EIATTR_MERCURY_ISA_VERSION
	.align		4
        /*0114*/ 	.byte	0x03, 0x5f
        /*0116*/ 	.short	0x0101


	//----- nvinfo : EIATTR_UNUSED_LOAD_BYTE_OFFSET
	.align		4
        /*0118*/ 	.byte	0x04, 0x44
        /*011a*/ 	.short	(.L_65 - .L_64)


	//   ....[0]....
.L_64:
        /*011c*/ 	.word	0x00000780
        /*0120*/ 	.word	0x0000fff0


	//   ....[1]....
        /*0124*/ 	.word	0x00000880
        /*0128*/ 	.word	0x00000fff


	//----- nvinfo : EIATTR_VRC_CTA_INIT_COUNT
	.align		4
.L_65:
        /*012c*/ 	.byte	0x02, 0x4a
	.zero		1
	.zero		1


	//----- nvinfo : EIATTR_EXIT_INSTR_OFFSETS
	.align		4
        /*0130*/ 	.byte	0x04, 0x1c
        /*0132*/ 	.short	(.L_67 - .L_66)


	//   ....[0]....
.L_66:
        /*0134*/ 	.word	0x000002f0


	//   ....[1]....
        /*0138*/ 	.word	0x000003c0


	//   ....[2]....
        /*013c*/ 	.word	0x00000de0


	//   ....[3]....
        /*0140*/ 	.word	0x000010e0


	//   ....[4]....
        /*0144*/ 	.word	0x00001250


	//   ....[5]....
        /*0148*/ 	.word	0x00001380


	//   ....[6]....
        /*014c*/ 	.word	0x00001440


	//----- nvinfo : EIATTR_CRS_STACK_SIZE
	.align		4
.L_67:
        /*0150*/ 	.byte	0x04, 0x1e
        /*0152*/ 	.short	(.L_69 - .L_68)
.L_68:
        /*0154*/ 	.word	0x00000000


	//----- nvinfo : EIATTR_CBANK_PARAM_SIZE
	.align		4
.L_69:
        /*0158*/ 	.byte	0x03, 0x19
        /*015a*/ 	.short	0x0058


	//----- nvinfo : EIATTR_PARAM_CBANK
	.align		4
        /*015c*/ 	.byte	0x04, 0x0a
        /*015e*/ 	.short	(.L_71 - .L_70)
	.align		4
.L_70:
        /*0160*/ 	.word	index@(.nv.constant0._Z26generateFeatures_kernel_4xiiPfPjS0_S0_ffffffjjjS_)
        /*0164*/ 	.short	0x0380
        /*0166*/ 	.short	0x0058


	//----- nvinfo : EIATTR_SW_WAR
	.align		4
.L_71:
        /*0168*/ 	.byte	0x04, 0x36
        /*016a*/ 	.short	(.L_73 - .L_72)
.L_72:
        /*016c*/ 	.word	0x00000008
.L_73:


//--------------------- .nv.info._Z23generateFeatures_kerneliiPfPjS0_S0_ffffffjjjS_ --------------------------
	.section	.nv.info._Z23generateFeatures_kerneliiPfPjS0_S0_ffffffjjjS_,"",@"SHT_CUDA_INFO"
	.sectionflags	@""
	.align	4


	//----- nvinfo : EIATTR_CUDA_API_VERSION
	.align		4
        /*0000*/ 	.byte	0x04, 0x37
        /*0002*/ 	.short	(.L_75 - .L_74)
.L_74:
        /*0004*/ 	.word	0x00000082


	//----- nvinfo : EIATTR_KPARAM_INFO
	.align		4
.L_75:
        /*0008*/ 	.byte	0x04, 0x17
        /*000a*/ 	.short	(.L_77 - .L_76)
.L_76:
        /*000c*/ 	.word	0x00000000
        /*0010*/ 	.short	0x000f
        /*0012*/ 	.short	0x0050
        /*0014*/ 	.byte	0x00, 0xf5, 0x21, 0x00


	//----- nvinfo : EIATTR_KPARAM_INFO
	.align		4
.L_77:
        /*0018*/ 	.byte	0x04, 0x17
        /*001a*/ 	.short	(.L_79 - .L_78)
.L_78:
        /*001c*/ 	.word	0x00000000
        /*0020*/ 	.short	0x000e
        /*0022*/ 	.short	0x0048
        /*0024*/ 	.byte	0x00, 0xf0, 0x11, 0x00


	//----- nvinfo : EIATTR_KPARAM_INFO
	.align		4
.L_79:
        /*0028*/ 	.byte	0x04, 0x17
        /*002a*/ 	.short	(.L_81 - .L_80)
.L_80:
        /*002c*/ 	.word	0x00000000
        /*0030*/ 	.short	0x000d
        /*0032*/ 	.short	0x0044
        /*0034*/ 	.byte	0x00, 0xf0, 0x11, 0x00


	//----- nvinfo : EIATTR_KPARAM_INFO
	.align		4
.L_81:
        /*0038*/ 	.byte	0x04, 0x17
        /*003a*/ 	.short	(.L_83 - .L_82)
.L_82:
        /*003c*/ 	.word	0x00000000
        /*0040*/ 	.short	0x000c
        /*0042*/ 	.short	0x0040
        /*0044*/ 	.byte	0x00, 0xf0, 0x11, 0x00


	//----- nvinfo : EIATTR_KPARAM_INFO
	.align		4
.L_83:
        /*0048*/ 	.byte	0x04, 0x17
        /*004a*/ 	.short	(.L_85 - .L_84)
.L_84:
        /*004c*/ 	.word	0x00000000
        /*0050*/ 	.short	0x000b
        /*0052*/ 	.short	0x003c
        /*0054*/ 	.byte	0x00, 0xf0, 0x11, 0x00


	//----- nvinfo : EIATTR_KPARAM_INFO
	.align		4
.L_85:
        /*0058*/ 	.byte	0x04, 0x17
        /*005a*/ 	.short	(.L_87 - .L_86)
.L_86:
        /*005c*/ 	.word	0x00000000
        /*0060*/ 	.short	0x000a
        /*0062*/ 	.short	0x0038
        /*0064*/ 	.byte	0x00, 0xf0, 0x11, 0x00


	//----- nvinfo : EIATTR_KPARAM_INFO
	.align		4
.L_87:
        /*0068*/ 	.byte	0x04, 0x17
        /*006a*/ 	.short	(.L_89 - .L_88)
.L_88:
        /*006c*/ 	.word	0x00000000
        /*0070*/ 	.short	0x0009
        /*0072*/ 	.short	0x0034
        /*0074*/ 	.byte	0x00, 0xf0, 0x11, 0x00


	//----- nvinfo : EIATTR_KPARAM_INFO
	.align		4
.L_89:
        /*0078*/ 	.byte	0x04, 0x17
        /*007a*/ 	.short	(.L_91 - .L_90)
.L_90:
        /*007c*/ 	.word	0x00000000
        /*0080*/ 	.short	0x0008
        /*0082*/ 	.short	0x0030
        /*0084*/ 	.byte	0x00, 0xf0, 0x11, 0x00


	//----- nvinfo : EIATTR_KPARAM_INFO
	.align		4
.L_91:
        /*0088*/ 	.byte	0x04, 0x17
        /*008a*/ 	.short	(.L_93 - .L_92)
.L_92:
        /*008c*/ 	.word	0x00000000
        /*0090*/ 	.short	0x0007
        /*0092*/ 	.short	0x002c
        /*0094*/ 	.byte	0x00, 0xf0, 0x11, 0x00


	//----- nvinfo : EIATTR_KPARAM_INFO
	.align		4
.L_93:
        /*0098*/ 	.byte	0x04, 0x17
        /*009a*/ 	.short	(.L_95 - .L_94)
.L_94:
        /*009c*/ 	.word	0x00000000
        /*00a0*/ 	.short	0x0006
        /*00a2*/ 	.short	0x0028
        /*00a4*/ 	.byte	0x00, 0xf0, 0x11, 0x00


	//----- nvinfo : EIATTR_KPARAM_INFO
	.align		4
.L_95:
        /*00a8*/ 	.byte	0x04, 0x17
        /*00aa*/ 	.short	(.L_97 - .L_96)
.L_96:
        /*00ac*/ 	.word	0x00000000
        /*00b0*/ 	.short	0x0005
        /*00b2*/ 	.short	0x0020
        /*00b4*/ 	.byte	0x00, 0xf5, 0x21, 0x00


	//----- nvinfo : EIATTR_KPARAM_INFO
	.align		4
.L_97:
        /*00b8*/ 	.byte	0x04, 0x17
        /*00ba*/ 	.short	(.L_99 - .L_98)
.L_98:
        /*00bc*/ 	.word	0x00000000
        /*00c0*/ 	.short	0x0004
        /*00c2*/ 	.short	0x0018
        /*00c4*/ 	.byte	0x00, 0xf5, 0x21, 0x00


	//----- nvinfo : EIATTR_KPARAM_INFO
	.align		4
.L_99:
        /*00c8*/ 	.byte	0x04, 0x17
        /*00ca*/ 	.short	(.L_101 - .L_100)
.L_100:
        /*00cc*/ 	.word	0x00000000
        /*00d0*/ 	.short	0x0003
        /*00d2*/ 	.short	0x0010
        /*00d4*/ 	.byte	0x00, 0xf5, 0x21, 0x00


	//----- nvinfo : EIATTR_KPARAM_INFO
	.align		4
.L_101:
        /*00d8*/ 	.byte	0x04, 0x17
        /*00da*/ 	.short	(.L_103 - .L_102)
.L_102:
        /*00dc*/ 	.word	0x00000000
        /*00e0*/ 	.short	0x0002
        /*00e2*/ 	.short	0x0008
        /*00e4*/ 	.byte	0x00, 0xf5, 0x21, 0x00


	//----- nvinfo : EIATTR_KPARAM_INFO
	.align		4
.L_103:
        /*00e8*/ 	.byte	0x04, 0x17
        /*00ea*/ 	.short	(.L_105 - .L_104)
.L_104:
        /*00ec*/ 	.word	0x00000000
        /*00f0*/ 	.short	0x0001
        /*00f2*/ 	.short	0x0004
        /*00f4*/ 	.byte	0x00, 0xf0, 0x11, 0x00


	//----- nvinfo : EIATTR_KPARAM_INFO
	.align		4
.L_105:
        /*00f8*/ 	.byte	0x04, 0x17
        /*00fa*/ 	.short	(.L_107 - .L_106)
.L_106:
        /*00fc*/ 	.word	0x00000000
        /*0100*/ 	.short	0x0000
        /*0102*/ 	.short	0x0000
        /*0104*/ 	.byte	0x00, 0xf0, 0x11, 0x00


	//----- nvinfo : EIATTR_SPARSE_MMA_MASK
	.align		4
.L_107:
        /*0108*/ 	.byte	0x03, 0x50
        /*010a*/ 	.short	0x0000


	//----- nvinfo : EIATTR_MAXREG_COUNT
	.align		4
        /*010c*/ 	.byte	0x03, 0x1b
        /*010e*/ 	.short	0x00ff


	//----- nvinfo : EIATTR_NUM_BARRIERS
	.align		4
        /*0110*/ 	.byte	0x02, 0x4c
        /*0112*/ 	.byte	0x01
	.zero		1


	//----- nvinfo : EIATTR_MERCURY_ISA_VERSION
	.align		4
        /*0114*/ 	.byte	0x03, 0x5f
        /*0116*/ 	.short	0x0101


	//----- nvinfo : EIATTR_UNUSED_LOAD_BYTE_OFFSET
	.align		4
        /*0118*/ 	.byte	0x04, 0x44
        /*011a*/ 	.short	(.L_109 - .L_108)


	//   ....[0]....
.L_108:
        /*011c*/ 	.word	0x00000870
        /*0120*/ 	.word	0x00000fff


	//   ....[1]....
        /*0124*/ 	.word	0x00000b00
        /*0128*/ 	.word	0x0000fff0


	//----- nvinfo : EIATTR_VRC_CTA_INIT_COUNT
	.align		4
.L_109:
        /*012c*/ 	.byte	0x02, 0x4a
	.zero		1
	.zero		1


	//----- nvinfo : EIATTR_EXIT_INSTR_OFFSETS
	.align		4
        /*0130*/ 	.byte	0x04, 0x1c
        /*0132*/ 	.short	(.L_111 - .L_110)


	//   ....[0]....
.L_110:
        /*0134*/ 	.word	0x000002f0


	//   ....[1]....
        /*0138*/ 	.word	0x000003c0


	//   ....[2]....
        /*013c*/ 	.word	0x00001310


	//   ....[3]....
        /*0140*/ 	.word	0x00001610


	//   ....[4]....
        /*0144*/ 	.word	0x000017a0


	//   ....[5]....
        /*0148*/ 	.word	0x000018f0


	//   ....[6]....
        /*014c*/ 	.word	0x000019b0


	//----- nvinfo : EIATTR_CRS_STACK_SIZE
	.align		4
.L_111:
        /*0150*/ 	.byte	0x04, 0x1e
        /*0152*/ 	.short	(.L_113 - .L_112)
.L_112:
        /*0154*/ 	.word	0x00000000


	//----- nvinfo : EIATTR_CBANK_PARAM_SIZE
	.align		4
.L_113:
        /*0158*/ 	.byte	0x03, 0x19
        /*015a*/ 	.short	0x0058


	//----- nvinfo : EIATTR_PARAM_CBANK
	.align		4
        /*015c*/ 	.byte	0x04, 0x0a
        /*015e*/ 	.short	(.L_115 - .L_114)
	.align		4
.L_114:
        /*0160*/ 	.word	index@(.nv.constant0._Z23generateFeatures_kerneliiPfPjS0_S0_ffffffjjjS_)
        /*0164*/ 	.short	0x0380
        /*0166*/ 	.short	0x0058


	//----- nvinfo : EIATTR_SW_WAR
	.align		4
.L_115:
        /*0168*/ 	.byte	0x04, 0x36
        /*016a*/ 	.short	(.L_117 - .L_116)
.L_116:
        /*016c*/ 	.word	0x00000008
.L_117:


//--------------------- .nv.info._Z27generateBaseFeatures_kerneliPjPfiiS_iiiS0_S_S_ --------------------------
	.section	.nv.info._Z27generateBaseFeatures_kerneliPjPfiiS_iiiS0_S_S_,"",@"SHT_CUDA_INFO"
	.sectionflags	@""
	.align	4


	//----- nvinfo : EIATTR_CUDA_API_VERSION
	.align		4
        /*0000*/ 	.byte	0x04, 0x37
        /*0002*/ 	.short	(.L_119 - .L_118)
.L_118:
        /*0004*/ 	.word	0x00000082


	//----- nvinfo : EIATTR_KPARAM_INFO
	.align		4
.L_119:
        /*0008*/ 	.byte	0x04, 0x17
        /*000a*/ 	.short	(.L_121 - .L_120)
.L_120:
        /*000c*/ 	.word	0x00000000
        /*0010*/ 	.short	0x000b
        /*0012*/ 	.short	0x0048
        /*0014*/ 	.byte	0x00, 0xf5, 0x21, 0x00


	//----- nvinfo : EIATTR_KPARAM_INFO
	.align		4
.L_121:
        /*0018*/ 	.byte	0x04, 0x17
        /*001a*/ 	.short	(.L_123 - .L_122)
.L_122:
        /*001c*/ 	.word	0x00000000
        /*0020*/ 	.short	0x000a
        /*0022*/ 	.short	0x0040
        /*0024*/ 	.byte	0x00, 0xf5, 0x21, 0x00


	//----- nvinfo : EIATTR_KPARAM_INFO
	.align		4
.L_123:
        /*0028*/ 	.byte	0x04, 0x17
        /*002a*/ 	.short	(.L_125 - .L_124)
.L_124:
        /*002c*/ 	.word	0x00000000
        /*0030*/ 	.short	0x0009
        /*0032*/ 	.short	0x0038
        /*0034*/ 	.byte	0x00, 0xf5, 0x21, 0x00


	//----- nvinfo : EIATTR_KPARAM_INFO
	.align		4
.L_125:
        /*0038*/ 	.byte	0x04, 0x17
        /*003a*/ 	.short	(.L_127 - .L_126)
.L_126:
        /*003c*/ 	.word	0x00000000
        /*0040*/ 	.short	0x0008
        /*0042*/ 	.short	0x0030
        /*0044*/ 	.byte	0x00, 0xf0, 0x11, 0x00


	//----- nvinfo : EIATTR_KPARAM_INFO
	.align		4
.L_127:
        /*0048*/ 	.byte	0x04, 0x17
        /*004a*/ 	.short	(.L_129 - .L_128)
.L_128:
        /*004c*/ 	.word	0x00000000
        /*0050*/ 	.short	0x0007
        /*0052*/ 	.short	0x002c
        /*0054*/ 	.byte	0x00, 0xf0, 0x11, 0x00


	//----- nvinfo : EIATTR_KPARAM_INFO
	.align		4
.L_129:
        /*0058*/ 	.byte	0x04, 0x17
        /*005a*/ 	.short	(.L_131 - .L_130)
.L_130:
        /*005c*/ 	.word	0x00000000
        /*0060*/ 	.short	0x0006
        /*0062*/ 	.short	0x0028
        /*0064*/ 	.byte	0x00, 0xf0, 0x11, 0x00


	//----- nvinfo : EIATTR_KPARAM_INFO
	.align		4
.L_131:
        /*0068*/ 	.byte	0x04, 0x17
        /*006a*/ 	.short	(.L_133 - .L_132)
.L_132:
        /*006c*/ 	.word	0x00000000
        /*0070*/ 	.short	0x0005
        /*0072*/ 	.short	0x0020
        /*0074*/ 	.byte	0x00, 0xf5, 0x21, 0x00


	//----- nvinfo : EIATTR_KPARAM_INFO
	.align		4
.L_133:
        /*0078*/ 	.byte	0x04, 0x17
        /*007a*/ 	.short	(.L_135 - .L_134)
.L_134:
        /*007c*/ 	.word	0x00000000
        /*0080*/ 	.short	0x0004
        /*0082*/ 	.short	0x001c
        /*0084*/ 	.byte	0x00, 0xf0, 0x11, 0x00


	//----- nvinfo : EIATTR_KPARAM_INFO
	.align		4
.L_135:
        /*0088*/ 	.byte	0x04, 0x17
        /*008a*/ 	.short	(.L_137 - .L_136)
.L_136:
        /*008c*/ 	.word	0x00000000
        /*0090*/ 	.short	0x0003
        /*0092*/ 	.short	0x0018
        /*0094*/ 	.byte	0x00, 0xf0, 0x11, 0x00


	//----- nvinfo : EIATTR_KPARAM_INFO
	.align		4
.L_137:
        /*0098*/ 	.byte	0x04, 0x17
        /*009a*/ 	.short	(.L_139 - .L_138)
.L_138:
        /*009c*/ 	.word	0x00000000
        /*00a0*/ 	.short	0x0002
        /*00a2*/ 	.short	0x0010
        /*00a4*/ 	.byte	0x00, 0xf5, 0x21, 0x00


	//----- nvinfo : EIATTR_KPARAM_INFO
	.align		4
.L_139:
        /*00a8*/ 	.byte	0x04, 0x17
        /*00aa*/ 	.short	(.L_141 - .L_140)
.L_140:
        /*00ac*/ 	.word	0x00000000
        /*00b0*/ 	.short	0x0001
        /*00b2*/ 	.short	0x0008
        /*00b4*/ 	.byte	0x00, 0xf5, 0x21, 0x00


	//----- nvinfo : EIATTR_KPARAM_INFO
	.align		4
.L_141:
        /*00b8*/ 	.byte	0x04, 0x17
        /*00ba*/ 	.short	(.L_143 - .L_142)
.L_142:
        /*00bc*/ 	.word	0x00000000
        /*00c0*/ 	.short	0x0000
        /*00c2*/ 	.short	0x0000
        /*00c4*/ 	.byte	0x00, 0xf0, 0x11, 0x00


	//----- nvinfo : EIATTR_SPARSE_MMA_MASK
	.align		4
.L_143:
        /*00c8*/ 	.byte	0x03, 0x50
        /*00ca*/ 	.short	0x0000


	//----- nvinfo : EIATTR_MAXREG_COUNT
	.align		4
        /*00cc*/ 	.byte	0x03, 0x1b
        /*00ce*/ 	.short	0x00ff


	//----- nvinfo : EIATTR_MERCURY_ISA_VERSION
	.align		4
        /*00d0*/ 	.byte	0x03, 0x5f
        /*00d2*/ 	.short	0x0101


	//----- nvinfo : EIATTR_VRC_CTA_INIT_COUNT
	.align		4
        /*00d4*/ 	.byte	0x02, 0x4a
	.zero		1
	.zero		1


	//----- nvinfo : EIATTR_EXIT_INSTR_OFFSETS
	.align		4
        /*00d8*/ 	.byte	0x04, 0x1c
        /*00da*/ 	.short	(.L_145 - .L_144)


	//   ....[0]....
.L_144:
        /*00dc*/ 	.word	0x00000220


	//   ....[1]....
        /*00e0*/ 	.word	0x00000280


	//   ....[2]....
        /*00e4*/ 	.word	0x00000680


	//   ....[3]....
        /*00e8*/ 	.word	0x000006f0


	//   ....[4]....
        /*00ec*/ 	.word	0x00000900


	//   ....[5]....
        /*00f0*/ 	.word	0x000009c0


	//   ....[6]....
        /*00f4*/ 	.word	0x00000dd0


	//   ....[7]....
        /*00f8*/ 	.word	0x00000f60


	//----- nvinfo : EIATTR_CRS_STACK_SIZE
	.align		4
.L_145:
        /*00fc*/ 	.byte	0x04, 0x1e
        /*00fe*/ 	.short	(.L_147 - .L_146)
.L_146:
        /*0100*/ 	.word	0x00000000


	//----- nvinfo : EIATTR_CBANK_PARAM_SIZE
	.align		4
.L_147:
        /*0104*/ 	.byte	0x03, 0x19
        /*0106*/ 	.short	0x0050


	//----- nvinfo : EIATTR_PARAM_CBANK
	.align		4
        /*0108*/ 	.byte	0x04, 0x0a
        /*010a*/ 	.short	(.L_149 - .L_148)
	.align		4
.L_148:
        /*010c*/ 	.word	index@(.nv.constant0._Z27generateBaseFeatures_kerneliPjPfiiS_iiiS0_S_S_)
        /*0110*/ 	.short	0x0380
        /*0112*/ 	.short	0x0050


	//----- nvinfo : EIATTR_SW_WAR
	.align		4
.L_149:
        /*0114*/ 	.byte	0x04, 0x36
        /*0116*/ 	.short	(.L_151 - .L_150)
.L_150:
        /*0118*/ 	.word	0x00000008
.L_151:


//--------------------- .nv.info._Z21generateVoxels_kerneliPfPjfffffffffiiiiS0_S_ --------------------------
	.section	.nv.info._Z21generateVoxels_kerneliPfPjfffffffffiiiiS0_S_,"",@"SHT_CUDA_INFO"
	.sectionflags	@""
	.align	4


	//----- nvinfo : EIATTR_CUDA_API_VERSION
	.align		4
        /*0000*/ 	.byte	0x04, 0x37
        /*0002*/ 	.short	(.L_153 - .L_152)
.L_152:
        /*0004*/ 	.word	0x00000082


	//----- nvinfo : EIATTR_KPARAM_INFO
	.align		4
.L_153:
        /*0008*/ 	.byte	0x04, 0x17
        /*000a*/ 	.short	(.L_155 - .L_154)
.L_154:
        /*000c*/ 	.word	0x00000000
        /*0010*/ 	.short	0x0011
        /*0012*/ 	.short	0x0058
        /*0014*/ 	.byte	0x00, 0xf5, 0x21, 0x00


	//----- nvinfo : EIATTR_KPARAM_INFO
	.align		4
.L_155:
        /*0018*/ 	.byte	0x04, 0x17
        /*001a*/ 	.short	(.L_157 - .L_156)
.L_156:
        /*001c*/ 	.word	0x00000000
        /*0020*/ 	.short	0x0010
        /*0022*/ 	.short	0x0050
        /*0024*/ 	.byte	0x00, 0xf5, 0x21, 0x00


	//----- nvinfo : EIATTR_KPARAM_INFO
	.align		4
.L_157:
        /*0028*/ 	.byte	0x04, 0x17
        /*002a*/ 	.short	(.L_159 - .L_158)
.L_158:
        /*002c*/ 	.word	0x00000000
        /*0030*/ 	.short	0x000f
        /*0032*/ 	.short	0x0048
        /*0034*/ 	.byte	0x00, 0xf0, 0x11, 0x00


	//----- nvinfo : EIATTR_KPARAM_INFO
	.align		4
.L_159:
        /*0038*/ 	.byte	0x04, 0x17
        /*003a*/ 	.short	(.L_161 - .L_160)
.L_160:
        /*003c*/ 	.word	0x00000000
        /*0040*/ 	.short	0x000e
        /*0042*/ 	.short	0x0044
        /*0044*/ 	.byte	0x00, 0xf0, 0x11, 0x00


	//----- nvinfo : EIATTR_KPARAM_INFO
	.align		4
.L_161:
        /*0048*/ 	.byte	0x04, 0x17
        /*004a*/ 	.short	(.L_163 - .L_162)
.L_162:
        /*004c*/ 	.word	0x00000000
        /*0050*/ 	.short	0x000d
        /*0052*/ 	.short	0x0040
        /*0054*/ 	.byte	0x00, 0xf0, 0x11, 0x00


	//----- nvinfo : EIATTR_KPARAM_INFO
	.align		4
.L_163:
        /*0058*/ 	.byte	0x04, 0x17
        /*005a*/ 	.short	(.L_165 - .L_164)
.L_164:
        /*005c*/ 	.word	0x00000000
        /*0060*/ 	.short	0x000c
        /*0062*/ 	.short	0x003c
        /*0064*/ 	.byte	0x00, 0xf0, 0x11, 0x00


	//----- nvinfo : EIATTR_KPARAM_INFO
	.align		4
.L_165:
        /*0068*/ 	.byte	0x04, 0x17
        /*006a*/ 	.short	(.L_167 - .L_166)
.L_166:
        /*006c*/ 	.word	0x00000000
        /*0070*/ 	.short	0x000b
        /*0072*/ 	.short	0x0038
        /*0074*/ 	.byte	0x00, 0xf0, 0x11, 0x00


	//----- nvinfo : EIATTR_KPARAM_INFO
	.align		4
.L_167:
        /*0078*/ 	.byte	0x04, 0x17
        /*007a*/ 	.short	(.L_169 - .L_168)
.L_168:
        /*007c*/ 	.word	0x00000000
        /*0080*/ 	.short	0x000a
        /*0082*/ 	.short	0x0034
        /*0084*/ 	.byte	0x00, 0xf0, 0x11, 0x00


	//----- nvinfo : EIATTR_KPARAM_INFO
	.align		4
.L_169:
        /*0088*/ 	.byte	0x04, 0x17
        /*008a*/ 	.short	(.L_171 - .L_170)
.L_170:
        /*008c*/ 	.word	0x00000000
        /*0090*/ 	.short	0x0009
        /*0092*/ 	.short	0x0030
        /*0094*/ 	.byte	0x00, 0xf0, 0x11, 0x00


	//----- nvinfo : EIATTR_KPARAM_INFO
	.align		4
.L_171:
        /*0098*/ 	.byte	0x04, 0x17
        /*009a*/ 	.short	(.L_173 - .L_172)
.L_172:
        /*009c*/ 	.word	0x00000000
        /*00a0*/ 	.short	0x0008
        /*00a2*/ 	.short	0x002c
        /*00a4*/ 	.byte	0x00, 0xf0, 0x11, 0x00


	//----- nvinfo : EIATTR_KPARAM_INFO
	.align		4
.L_173:
        /*00a8*/ 	.byte	0x04, 0x17
        /*00aa*/ 	.short	(.L_175 - .L_174)
.L_174:
        /*00ac*/ 	.word	0x00000000
        /*00b0*/ 	.short	0x0007
        /*00b2*/ 	.short	0x0028
        /*00b4*/ 	.byte	0x00, 0xf0, 0x11, 0x00


	//----- nvinfo : EIATTR_KPARAM_INFO
	.align		4
.L_175:
        /*00b8*/ 	.byte	0x04, 0x17
        /*00ba*/ 	.short	(.L_177 - .L_176)
.L_176:
        /*00bc*/ 	.word	0x00000000
        /*00c0*/ 	.short	0x0006
        /*00c2*/ 	.short	0x0024
        /*00c4*/ 	.byte	0x00, 0xf0, 0x11, 0x00


	//----- nvinfo : EIATTR_KPARAM_INFO
	.align		4
.L_177:
        /*00c8*/ 	.byte	0x04, 0x17
        /*00ca*/ 	.short	(.L_179 - .L_178)
.L_178:
        /*00cc*/ 	.word	0x00000000
        /*00d0*/ 	.short	0x0005
        /*00d2*/ 	.short	0x0020
        /*00d4*/ 	.byte	0x00, 0xf0, 0x11, 0x00


	//----- nvinfo : EIATTR_KPARAM_INFO
	.align		4
.L_179:
        /*00d8*/ 	.byte	0x04, 0x17
        /*00da*/ 	.short	(.L_181 - .L_180)
.L_180:
        /*00dc*/ 	.word	0x00000000
        /*00e0*/ 	.short	0x0004
        /*00e2*/ 	.short	0x001c
        /*00e4*/ 	.byte	0x00, 0xf0, 0x11, 0x00


	//----- nvinfo : EIATTR_KPARAM_INFO
	.align		4
.L_181:
        /*00e8*/ 	.byte	0x04, 0x17
        /*00ea*/ 	.short	(.L_183 - .L_182)
.L_182:
        /*00ec*/ 	.word	0x00000000
        /*00f0*/ 	.short	0x0003
        /*00f2*/ 	.short	0x0018
        /*00f4*/ 	.byte	0x00, 0xf0, 0x11, 0x00


	//----- nvinfo : EIATTR_KPARAM_INFO
	.align		4
.L_183:
        /*00f8*/ 	.byte	0x04, 0x17
        /*00fa*/ 	.short	(.L_185 - .L_184)
.L_184:
        /*00fc*/ 	.word	0x00000000
        /*0100*/ 	.short	0x0002
        /*0102*/ 	.short	0x0010
        /*0104*/ 	.byte	0x00, 0xf5, 0x21, 0x00


	//----- nvinfo : EIATTR_KPARAM_INFO
	.align		4
.L_185:
        /*0108*/ 	.byte	0x04, 0x17
        /*010a*/ 	.short	(.L_187 - .L_186)
.L_186:
        /*010c*/ 	.word	0x00000000
        /*0110*/ 	.short	0x0001
        /*0112*/ 	.short	0x0008
        /*0114*/ 	.byte	0x00, 0xf5, 0x21, 0x00


	//----- nvinfo : EIATTR_KPARAM_INFO
	.align		4
.L_187:
        /*0118*/ 	.byte	0x04, 0x17
        /*011a*/ 	.short	(.L_189 - .L_188)
.L_188:
        /*011c*/ 	.word	0x00000000
        /*0120*/ 	.short	0x0000
        /*0122*/ 	.short	0x0000
        /*0124*/ 	.byte	0x00, 0xf0, 0x11, 0x00


	//----- nvinfo : EIATTR_SPARSE_MMA_MASK
	.align		4
.L_189:
        /*0128*/ 	.byte	0x03, 0x50
        /*012a*/ 	.short	0x0000


	//----- nvinfo : EIATTR_MAXREG_COUNT
	.align		4
        /*012c*/ 	.byte	0x03, 0x1b
        /*012e*/ 	.short	0x00ff


	//----- nvinfo : EIATTR_MERCURY_ISA_VERSION
	.align		4
        /*0130*/ 	.byte	0x03, 0x5f
        /*0132*/ 	.short	0x0101


	//----- nvinfo : EIATTR_VRC_CTA_INIT_COUNT
	.align		4
        /*0134*/ 	.byte	0x02, 0x4a
	.zero		1
	.zero		1


	//----- nvinfo : EIATTR_EXIT_INSTR_OFFSETS
	.align		4
        /*0138*/ 	.byte	0x04, 0x1c
        /*013a*/ 	.short	(.L_191 - .L_190)


	//   ....[0]....
.L_190:
        /*013c*/ 	.word	0x00000240


	//   ....[1]....
        /*0140*/ 	.word	0x00000390


	//   ....[2]....
        /*0144*/ 	.word	0x000006a0


	//   ....[3]....
        /*0148*/ 	.word	0x00000750


	//   ....[4]....
        /*014c*/ 	.word	0x00000770


	//----- nvinfo : EIATTR_CRS_STACK_SIZE
	.align		4
.L_191:
        /*0150*/ 	.byte	0x04, 0x1e
        /*0152*/ 	.short	(.L_193 - .L_192)
.L_192:
        /*0154*/ 	.word	0x00000000


	//----- nvinfo : EIATTR_CBANK_PARAM_SIZE
	.align		4
.L_193:
        /*0158*/ 	.byte	0x03, 0x19
        /*015a*/ 	.short	0x0060


	//----- nvinfo : EIATTR_PARAM_CBANK
	.align		4
        /*015c*/ 	.byte	0x04, 0x0a
        /*015e*/ 	.short	(.L_195 - .L_194)
	.align		4
.L_194:
        /*0160*/ 	.word	index@(.nv.constant0._Z21generateVoxels_kerneliPfPjfffffffffiiiiS0_S_)
        /*0164*/ 	.short	0x0380
        /*0166*/ 	.short	0x0060


	//----- nvinfo : EIATTR_SW_WAR
	.align		4
.L_195:
        /*0168*/ 	.byte	0x04, 0x36
        /*016a*/ 	.short	(.L_197 - .L_196)
.L_196:
        /*016c*/ 	.word	0x00000008
.L_197:


//--------------------- .nv.callgraph             --------------------------
	.section	.nv.callgraph,"",@"SHT_CUDA_CALLGRAPH"
	.align	4
	.sectionentsize	8
	.align		4
        /*0000*/ 	.word	0x00000000
	.align		4
        /*0004*/ 	.word	0xffffffff
	.align		4
        /*0008*/ 	.word	0x00000000
	.align		4
        /*000c*/ 	.word	0xfffffffe
	.align		4
        /*0010*/ 	.word	0x00000000
	.align		4
        /*0014*/ 	.word	0xfffffffd
	.align		4
        /*0018*/ 	.word	0x00000000
	.align		4
        /*001c*/ 	.word	0xfffffffc


//--------------------- .text._Z26generateFeatures_kernel_4xiiPfPjS0_S0_ffffffjjjS_ --------------------------
	.section	.text._Z26generateFeatures_kernel_4xiiPfPjS0_S0_ffffffjjjS_,"ax",@progbits
	.align	128
        .global         _Z26generateFeatures_kernel_4xiiPfPjS0_S0_ffffffjjjS_
        .type           _Z26generateFeatures_kernel_4xiiPfPjS0_S0_ffffffjjjS_,@function
        .size           _Z26generateFeatures_kernel_4xiiPfPjS0_S0_ffffffjjjS_,(.L_x_97 - _Z26generateFeatures_kernel_4xiiPfPjS0_S0_ffffffjjjS_)
        .other          _Z26generateFeatures_kernel_4xiiPfPjS0_S0_ffffffjjjS_,@"STO_CUDA_ENTRY STV_DEFAULT"
_Z26generateFeatures_kernel_4xiiPfPjS0_S0_ffffffjjjS_:
.text._Z26generateFeatures_kernel_4xiiPfPjS0_S0_ffffffjjjS_:
[----:B------:R-:W-:Y:S01]  /*0000*/  LDC R1, c[0x0][0x37c] ;  /* 0x0000df00ff017b82 */ /* 0x000fe20000000800 */
[----:B------:R-:W0:Y:S01]  /*0010*/  LDCU UR4, c[0x0][0x3c4] ;  /* 0x00007880ff0477ac */ /* 0x000e220008000800 */
[----:B------:R-:W1:Y:S01]  /*0020*/  S2R R8, SR_TID.X ;  /* 0x0000000000087919 */ /* 0x000e620000002100 */
[----:B------:R-:W2:Y:S01]  /*0030*/  LDCU UR5, c[0x0][0x3c8] ;  /* 0x00007900ff0577ac */ /* 0x000ea20008000800 */
[----:B------:R-:W3:Y:S01]  /*0040*/  S2R R6, SR_CTAID.X ;  /* 0x0000000000067919 */ /* 0x000ee20000002500 */
[----:B------:R-:W4:Y:S01]  /*0050*/  LDCU UR6, c[0x0][0x380] ;  /* 0x00007000ff0677ac */ /* 0x000f220008000800 */
[----:B0-----:R-:W0:Y:S01]  /*0060*/  I2F.U32.RP R0, UR4 ;  /* 0x0000000400007d06 */ /* 0x001e220008209000 */
[----:B------:R-:W-:-:S07]  /*0070*/  ISETP.NE.U32.AND P2, PT, RZ, UR4, PT ;  /* 0x00000004ff007c0c */ /* 0x000fce000bf45070 */
[----:B--2---:R-:W2:Y:S08]  /*0080*/  I2F.U32.RP R4, UR5 ;  /* 0x0000000500047d06 */ /* 0x004eb00008209000 */
[----:B0-----:R-:W0:Y:S08]  /*0090*/  MUFU.RCP R0, R0 ;  /* 0x0000000000007308 */ /* 0x001e300000001000 */
[----:B--2---:R-:W-:Y:S01]  /*00a0*/  MUFU.RCP R4, R4 ;  /* 0x0000000400047308 */ /* 0x004fe20000001000 */
[----:B0-----:R-:W-:-:S07]  /*00b0*/  VIADD R2, R0, 0xffffffe ;  /* 0x0ffffffe00027836 */ /* 0x001fce0000000000 */
[----:B------:R0:W2:Y:S02]  /*00c0*/  F2I.FTZ.U32.TRUNC.NTZ R3, R2 ;  /* 0x0000000200037305 */ /* 0x0000a4000021f000 */
[----:B0-----:R-:W-:Y:S02]  /*00d0*/  HFMA2 R2, -RZ, RZ, 0, 0 ;  /* 0x00000000ff027431 */ /* 0x001fe400000001ff */
[----:B--2---:R-:W-:-:S04]  /*00e0*/  IMAD.MOV R5, RZ, RZ, -R3 ;  /* 0x000000ffff057224 */ /* 0x004fc800078e0a03 */
[----:B------:R-:W-:-:S04]  /*00f0*/  IMAD R5, R5, UR4, RZ ;  /* 0x0000000405057c24 */ /* 0x000fc8000f8e02ff */
[----:B------:R-:W-:-:S04]  /*0100*/  IMAD.HI.U32 R3, R3, R5, R2 ;  /* 0x0000000503037227 */ /* 0x000fc800078e0002 */
[----:B------:R-:W-:Y:S02]  /*0110*/  VIADD R2, R4, 0xffffffe ;  /* 0x0ffffffe04027836 */ /* 0x000fe40000000000 */
[----:B-1----:R-:W-:-:S04]  /*0120*/  IMAD.HI.U32 R15, R3, R8, RZ ;  /* 0x00000008030f7227 */ /* 0x002fc800078e00ff */
[----:B------:R-:W-:-:S04]  /*0130*/  IMAD.MOV R3, RZ, RZ, -R15 ;  /* 0x000000ffff037224 */ /* 0x000fc800078e0a0f */
[----:B------:R-:W-:Y:S02]  /*0140*/  IMAD R0, R3, UR4, R8 ;  /* 0x0000000403007c24 */ /* 0x000fe4000f8e0208 */
[----:B------:R0:W1:Y:S03]  /*0150*/  F2I.FTZ.U32.TRUNC.NTZ R3, R2 ;  /* 0x0000000200037305 */ /* 0x000066000021f000 */
[----:B------:R-:W-:Y:S01]  /*0160*/  ISETP.GE.U32.AND P0, PT, R0, UR4, PT ;  /* 0x0000000400007c0c */ /* 0x000fe2000bf06070 */
[----:B0-----:R-:W-:Y:S02]  /*0170*/  IMAD.MOV.U32 R2, RZ, RZ, RZ ;  /* 0x000000ffff027224 */ /* 0x001fe400078e00ff */
[----:B-1----:R-:W-:-:S10]  /*0180*/  IMAD.MOV R5, RZ, RZ, -R3 ;  /* 0x000000ffff057224 */ /* 0x002fd400078e0a03 */
[----:B------:R-:W-:Y:S01]  /*0190*/  @P0 IADD3 R0, PT, PT, R0, -UR4, RZ ;  /* 0x8000000400000c10 */ /* 0x000fe2000fffe0ff */
[----:B------:R-:W-:Y:S02]  /*01a0*/  @P0 VIADD R15, R15, 0x1 ;  /* 0x000000010f0f0836 */ /* 0x000fe40000000000 */
[----:B------:R-:W-:Y:S01]  /*01b0*/  IMAD R5, R5, UR5, RZ ;  /* 0x0000000505057c24 */ /* 0x000fe2000f8e02ff */
[----:B------:R-:W-:-:S03]  /*01c0*/  ISETP.GE.U32.AND P1, PT, R0, UR4, PT ;  /* 0x0000000400007c0c */ /* 0x000fc6000bf26070 */
[----:B------:R-:W-:Y:S01]  /*01d0*/  IMAD.HI.U32 R2, R3, R5, R2 ;  /* 0x0000000503027227 */ /* 0x000fe200078e0002 */
[----:B------:R-:W-:-:S09]  /*01e0*/  LOP3.LUT R3, RZ, UR5, RZ, 0x33, !PT ;  /* 0x00000005ff037c12 */ /* 0x000fd2000f8e33ff */
[----:B------:R-:W-:Y:S02]  /*01f0*/  @P1 IADD3 R15, PT, PT, R15, 0x1, RZ ;  /* 0x000000010f0f1810 */ /* 0x000fe40007ffe0ff */
[----:B------:R-:W-:-:S05]  /*0200*/  @!P2 LOP3.LUT R15, RZ, UR4, RZ, 0x33, !PT ;  /* 0x00000004ff0fac12 */ /* 0x000fca000f8e33ff */
[--C-:B---3--:R-:W-:Y:S02]  /*0210*/  IMAD R13, R6, 0x4, R15.reuse ;  /* 0x00000004060d7824 */ /* 0x108fe400078e020f */
[----:B------:R-:W-:Y:S02]  /*0220*/  IMAD.MOV R5, RZ, RZ, -R15 ;  /* 0x000000ffff057224 */ /* 0x000fe400078e0a0f */
[----:B------:R-:W-:-:S05]  /*0230*/  IMAD.HI.U32 R2, R2, R13, RZ ;  /* 0x0000000d02027227 */ /* 0x000fca00078e00ff */
[----:B------:R-:W-:-:S05]  /*0240*/  IADD3 R0, PT, PT, -R2, RZ, RZ ;  /* 0x000000ff02007210 */ /* 0x000fca0007ffe1ff */
[----:B------:R-:W-:-:S05]  /*0250*/  IMAD R0, R0, UR5, R13 ;  /* 0x0000000500007c24 */ /* 0x000fca000f8e020d */
[----:B------:R-:W-:-:S13]  /*0260*/  ISETP.GE.U32.AND P1, PT, R0, UR5, PT ;  /* 0x0000000500007c0c */ /* 0x000fda000bf26070 */
[----:B------:R-:W-:Y:S02]  /*0270*/  @P1 VIADD R0, R0, -UR5 ;  /* 0x8000000500001c36 */ /* 0x000fe40008000000 */
[----:B------:R-:W-:Y:S01]  /*0280*/  @P1 VIADD R2, R2, 0x1 ;  /* 0x0000000102021836 */ /* 0x000fe20000000000 */
[----:B------:R-:W-:Y:S02]  /*0290*/  ISETP.NE.U32.AND P1, PT, RZ, UR5, PT ;  /* 0x00000005ff007c0c */ /* 0x000fe4000bf25070 */
[----:B------:R-:W-:-:S13]  /*02a0*/  ISETP.GE.U32.AND P0, PT, R0, UR5, PT ;  /* 0x0000000500007c0c */ /* 0x000fda000bf06070 */
[----:B------:R-:W-:-:S04]  /*02b0*/  @P0 IADD3 R2, PT, PT, R2, 0x1, RZ ;  /* 0x0000000102020810 */ /* 0x000fc80007ffe0ff */
[----:B------:R-:W-:Y:S01]  /*02c0*/  SEL R6, R3, R2, !P1 ;  /* 0x0000000203067207 */ /* 0x000fe20004800000 */
[----:B------:R-:W-:-:S03]  /*02d0*/  IMAD R2, R5, UR4, R8 ;  /* 0x0000000405027c24 */ /* 0x000fc6000f8e0208 */
[----:B----4-:R-:W-:-:S13]  /*02e0*/  ISETP.GE.AND P2, PT, R6, UR6, PT ;  /* 0x0000000606007c0c */ /* 0x010fda000bf46270 */
[----:B------:R-:W-:Y:S05]  /*02f0*/  @P2 EXIT ;  /* 0x000000000000294d */ /* 0x000fea0003800000 */
[----:B------:R-:W0:Y:S01]  /*0300*/  LDC.64 R4, c[0x0][0x3a0] ;  /* 0x0000e800ff047b82 */ /* 0x000e220000000a00 */
[----:B------:R-:W1:Y:S01]  /*0310*/  LDCU.64 UR10, c[0x0][0x358] ;  /* 0x00006b00ff0a77ac */ /* 0x000e620008000a00 */
[----:B------:R-:W-:Y:S01]  /*0320*/  VIADD R7, R0, -UR5 ;  /* 0x8000000500077c36 */ /* 0x000fe20008000000 */
[----:B------:R-:W2:Y:S01]  /*0330*/  LDCU UR6, c[0x0][0x384] ;  /* 0x00007080ff0677ac */ /* 0x000ea20008000800 */
[----:B0-----:R-:W-:-:S05]  /*0340*/  IMAD.WIDE R4, R6, 0x4, R4 ;  /* 0x0000000406047825 */ /* 0x001fca00078e0204 */
[----:B-1----:R-:W3:Y:S01]  /*0350*/  LDG.E R8, desc[UR10][R4.64] ;  /* 0x0000000a04087981 */ /* 0x002ee2000c1e1900 */
[----:B------:R-:W-:-:S04]  /*0360*/  @P1 SEL R3, R7, R0, P0 ;  /* 0x0000000007031207 */ /* 0x000fc80000000000 */
[----:B------:R-:W-:Y:S02]  /*0370*/  LOP3.LUT P0, RZ, R3, R2, RZ, 0xfc, !PT ;  /* 0x0000000203ff7212 */ /* 0x000fe4000780fcff */
[----:B---3--:R-:W-:Y:S01]  /*0380*/  ISETP.GT.U32.AND P1, PT, R8, R3, PT ;  /* 0x000000030800720c */ /* 0x008fe20003f24070 */
[----:B--2---:R-:W-:-:S10]  /*0390*/  IMAD R3, R6, UR6, R3 ;  /* 0x0000000606037c24 */ /* 0x004fd4000f8e0203 */
[----:B------:R-:W-:-:S05]  /*03a0*/  @!P0 VIMNMX.U32 R7, PT, PT, R8, UR5, PT ;  /* 0x0000000508078c48 */ /* 0x000fca000bfe0000 */
[----:B------:R0:W-:Y:S01]  /*03b0*/  @!P0 STG.E desc[UR10][R4.64], R7 ;  /* 0x0000000704008986 */ /* 0x0001e2000c10190a */
[----:B------:R-:W-:Y:S05]  /*03c0*/  @!P1 EXIT ;  /* 0x000000000000994d */ /* 0x000fea0003800000 */
[----:B------:R-:W1:Y:S01]  /*03d0*/  LDC.64 R16, c[0x0][0x390] ;  /* 0x0000e400ff107b82 */ /* 0x000e620000000a00 */
[----:B------:R-:W-:Y:S01]  /*03e0*/  ISETP.NE.AND P0, PT, R2, RZ, PT ;  /* 0x000000ff0200720c */ /* 0x000fe20003f05270 */
[----:B0-----:R-:W-:-:S06]  /*03f0*/  IMAD R7, R3, UR4, R2 ;  /* 0x0000000403077c24 */ /* 0x001fcc000f8e0202 */
[----:B------:R-:W0:Y:S08]  /*0400*/  LDC.64 R4, c[0x0][0x398] ;  /* 0x0000e600ff047b82 */ /* 0x000e300000000a00 */
[----:B------:R-:W2:Y:S01]  /*0410*/  LDC.64 R8, c[0x0][0x388] ;  /* 0x0000e200ff087b82 */ /* 0x000ea20000000a00 */
[----:B-1----:R-:W-:-:S05]  /*0420*/  @!P0 IMAD.WIDE R16, R3, 0x4, R16 ;  /* 0x0000000403108825 */ /* 0x002fca00078e0210 */
[----:B------:R1:W3:Y:S01]  /*0430*/  @!P0 LDG.E R14, desc[UR10][R16.64] ;  /* 0x0000000a100e8981 */ /* 0x0002e2000c1e1900 */
[----:B0-----:R-:W-:-:S04]  /*0440*/  @!P0 IMAD.WIDE R4, R13, 0x10, R4 ;  /* 0x000000100d048825 */ /* 0x001fc800078e0204 */
[----:B--2---:R-:W-:Y:S02]  /*0450*/  IMAD.WIDE.U32 R8, R7, 0x10, R8 ;  /* 0x0000001007087825 */ /* 0x004fe400078e0008 */
[----:B------:R-:W2:Y:S04]  /*0460*/  @!P0 LDG.E.128 R4, desc[UR10][R4.64] ;  /* 0x0000000a04048981 */ /* 0x000ea8000c1e1d00 */
[----:B------:R-:W4:Y:S01]  /*0470*/  LDG.E.128 R8, desc[UR10][R8.64] ;  /* 0x0000000a08087981 */ /* 0x000f22000c1e1d00 */
[----:B------:R-:W0:Y:S01]  /*0480*/  S2R R3, SR_CgaCtaId ;  /* 0x0000000000037919 */ /* 0x000e220000008800 */
[----:B------:R-:W-:-:S04]  /*0490*/  MOV R0, 0x400 ;  /* 0x0000040000007802 */ /* 0x000fc80000000f00 */
[C---:B------:R-:W-:Y:S01]  /*04a0*/  IADD3 R12, PT, PT, R0.reuse, 0x1080, RZ ;  /* 0x00001080000c7810 */ /* 0x040fe20007ffe0ff */
[C---:B------:R-:W-:Y:S02]  /*04b0*/  VIADD R18, R0.reuse, 0x1040 ;  /* 0x0000104000127836 */ /* 0x040fe40000000000 */
[----:B------:R-:W-:Y:S01]  /*04c0*/  VIADD R20, R0, 0x1000 ;  /* 0x0000100000147836 */ /* 0x000fe20000000000 */
[C---:B0-----:R-:W-:Y:S02]  /*04d0*/  LEA R22, R3.reuse, R0, 0x18 ;  /* 0x0000000003167211 */ /* 0x041fe400078ec0ff */
[C---:B------:R-:W-:Y:S02]  /*04e0*/  LEA R12, R3.reuse, R12, 0x18 ;  /* 0x0000000c030c7211 */ /* 0x040fe400078ec0ff */
[C---:B------:R-:W-:Y:S02]  /*04f0*/  LEA R18, R3.reuse, R18, 0x18 ;  /* 0x0000001203127211 */ /* 0x040fe400078ec0ff */
[----:B-1----:R-:W-:-:S02]  /*0500*/  LEA R16, R3, R20, 0x18 ;  /* 0x0000001403107211 */ /* 0x002fc400078ec0ff */
[C---:B------:R-:W-:Y:S01]  /*0510*/  LEA R17, R15.reuse, R22, 0xa ;  /* 0x000000160f117211 */ /* 0x040fe200078e50ff */
[C---:B------:R-:W-:Y:S01]  /*0520*/  IMAD R19, R15.reuse, 0x4, R12 ;  /* 0x000000040f137824 */ /* 0x040fe200078e020c */
[C---:B------:R-:W-:Y:S01]  /*0530*/  LEA R12, R15.reuse, R16, 0x4 ;  /* 0x000000100f0c7211 */ /* 0x040fe200078e20ff */
[----:B------:R-:W-:Y:S02]  /*0540*/  IMAD R20, R15, 0x10, R18 ;  /* 0x000000100f147824 */ /* 0x000fe400078e0212 */
[C---:B------:R-:W-:Y:S01]  /*0550*/  IMAD R18, R2.reuse, 0x10, R17 ;  /* 0x0000001002127824 */ /* 0x040fe200078e0211 */
[----:B------:R-:W-:Y:S01]  /*0560*/  BSSY.RECONVERGENT B0, `(.L_x_0) ;  /* 0x000001c000007945 */ /* 0x000fe20003800200 */
[----:B---3--:R-:W-:Y:S04]  /*0570*/  @!P0 STS [R19], R14 ;  /* 0x0000000e13008388 */ /* 0x008fe80000000800 */
[----:B--2---:R-:W-:Y:S04]  /*0580*/  @!P0 STS.128 [R20], R4 ;  /* 0x0000000414008388 */ /* 0x004fe80000000c00 */
[----:B------:R-:W-:Y:S04]  /*0590*/  @!P0 STS.128 [R12], RZ ;  /* 0x000000ff0c008388 */ /* 0x000fe80000000c00 */
[----:B----4-:R-:W-:Y:S01]  /*05a0*/  STS.128 [R18], R8 ;  /* 0x0000000812007388 */ /* 0x010fe20000000c00 */
[----:B------:R-:W-:Y:S06]  /*05b0*/  BAR.SYNC.DEFER_BLOCKING 0x0 ;  /* 0x0000000000007b1d */ /* 0x000fec0000010000 */
[----:B------:R-:W0:Y:S02]  /*05c0*/  LDS R17, [R19] ;  /* 0x0000000013117984 */ /* 0x000e240000000800 */
[----:B0-----:R-:W-:-:S13]  /*05d0*/  ISETP.GE.AND P0, PT, R2, R17, PT ;  /* 0x000000110200720c */ /* 0x001fda0003f06270 */
[----:B------:R-:W-:Y:S05]  /*05e0*/  @P0 BRA `(.L_x_1) ;  /* 0x00000000004c0947 */ /* 0x000fea0003800000 */
[----:B------:R0:W1:Y:S01]  /*05f0*/  LDS R5, [R18] ;  /* 0x0000000012057984 */ /* 0x0000620000000800 */
[----:B------:R-:W-:Y:S01]  /*0600*/  BSSY.RECONVERGENT B1, `(.L_x_2) ;  /* 0x0000005000017945 */ /* 0x000fe20003800200 */
.L_x_3:
[----:B------:R-:W1:Y:S02]  /*0610*/  LDS R6, [R12] ;  /* 0x000000000c067984 */ /* 0x000e640000000800 */
[----:B-1----:R-:W-:-:S05]  /*0620*/  FADD R7, R5, R6 ;  /* 0x0000000605077221 */ /* 0x002fca0000000000 */
[----:B------:R-:W1:Y:S02]  /*0630*/  ATOMS.CAST.SPIN P0, [R12], R6, R7 ;  /* 0x000000060c00758d */ /* 0x000e640001800007 */
[----:B-1----:R-:W-:Y:S05]  /*0640*/  @!P0 BRA `(.L_x_3) ;  /* 0xfffffffc00f08947 */ /* 0x002fea000383ffff */
[----:B------:R-:W-:Y:S05]  /*0650*/  BSYNC.RECONVERGENT B1 ;  /* 0x0000000000017941 */ /* 0x000fea0003800200 */
.L_x_2:
[----:B------:R1:W2:Y:S01]  /*0660*/  LDS R5, [R18+0x4] ;  /* 0x0000040012057984 */ /* 0x0002a20000000800 */
[----:B------:R-:W-:Y:S01]  /*0670*/  BSSY.RECONVERGENT B1, `(.L_x_4) ;  /* 0x0000005000017945 */ /* 0x000fe20003800200 */
.L_x_5:
[----:B------:R-:W2:Y:S02]  /*0680*/  LDS R6, [R12+0x4] ;  /* 0x000004000c067984 */ /* 0x000ea40000000800 */
[----:B--2---:R-:W-:-:S05]  /*0690*/  FADD R7, R5, R6 ;  /* 0x0000000605077221 */ /* 0x004fca0000000000 */
[----:B------:R-:W2:Y:S02]  /*06a0*/  ATOMS.CAST.SPIN P0, [R12+0x4], R6, R7 ;  /* 0x000004060c00758d */ /* 0x000ea40001800007 */
[----:B--2---:R-:W-:Y:S05]  /*06b0*/  @!P0 BRA `(.L_x_5) ;  /* 0xfffffffc00f08947 */ /* 0x004fea000383ffff */
[----:B------:R-:W-:Y:S05]  /*06c0*/  BSYNC.RECONVERGENT B1 ;  /* 0x0000000000017941 */ /* 0x000fea0003800200 */
.L_x_4:
[----:B------:R2:W3:Y:S02]  /*06d0*/  LDS R5, [R18+0x8] ;  /* 0x0000080012057984 */ /* 0x0004e40000000800 */
.L_x_6:
[----:B------:R-:W3:Y:S02]  /*06e0*/  LDS R6, [R12+0x8] ;  /* 0x000008000c067984 */ /* 0x000ee40000000800 */
[----:B---3--:R-:W-:-:S05]  /*06f0*/  FADD R7, R5, R6 ;  /* 0x0000000605077221 */ /* 0x008fca0000000000 */
[----:B------:R-:W3:Y:S02]  /*0700*/  ATOMS.CAST.SPIN P0, [R12+0x8], R6, R7 ;  /* 0x000008060c00758d */ /* 0x000ee40001800007 */
[----:B---3--:R-:W-:Y:S05]  /*0710*/  @!P0 BRA `(.L_x_6) ;  /* 0xfffffffc00f08947 */ /* 0x008fea000383ffff */
.L_x_1:
[----:B------:R-:W-:Y:S05]  /*0720*/  BSYNC.RECONVERGENT B0 ;  /* 0x0000000000007941 */ /* 0x000fea0003800200 */
.L_x_0:
[----:B------:R-:W-:Y:S08]  /*0730*/  BAR.SYNC.DEFER_BLOCKING 0x0 ;  /* 0x0000000000007b1d */ /* 0x000ff00000010000 */
[----:B------:R-:W3:Y:S01]  /*0740*/  LDC.64 R16, c[0x0][0x3a8] ;  /* 0x0000ea00ff107b82 */ /* 0x000ee20000000a00 */
[----:B------:R-:W-:Y:S07]  /*0750*/  BSSY.RECONVERGENT B0, `(.L_x_7) ;  /* 0x0000065000007945 */ /* 0x000fee0003800200 */
[----:B------:R-:W4:Y:S01]  /*0760*/  LDC R8, c[0x0][0x3b0] ;  /* 0x0000ec00ff087b82 */ /* 0x000f220000000800 */
[----:B------:R-:W5:Y:S04]  /*0770*/  LDS R19, [R19] ;  /* 0x0000000013137984 */ /* 0x000f680000000800 */
[----:B------:R-:W0:Y:S01]  /*0780*/  LDS.128 R4, [R20] ;  /* 0x0000000014047984 */ /* 0x000e220000000c00 */
[----:B-----5:R-:W-:-:S02]  /*0790*/  ISETP.GE.AND P0, PT, R2, R19, PT ;  /* 0x000000130200720c */ /* 0x020fc40003f06270 */
[----:B0-----:R-:W-:Y:S02]  /*07a0*/  I2FP.F32.S32 R7, R7 ;  /* 0x0000000700077245 */ /* 0x001fe40000201400 */
[----:B------:R-:W-:Y:S02]  /*07b0*/  I2FP.F32.S32 R6, R6 ;  /* 0x0000000600067245 */ /* 0x000fe40000201400 */
[----:B------:R-:W-:Y:S01]  /*07c0*/  I2FP.F32.S32 R5, R5 ;  /* 0x0000000500057245 */ /* 0x000fe20000201400 */
[----:B---3--:R-:W-:Y:S02]  /*07d0*/  FMUL R7, R7, R16 ;  /* 0x0000001007077220 */ /* 0x008fe40000400000 */
[----:B------:R-:W-:Y:S02]  /*07e0*/  FMUL R6, R6, R17 ;  /* 0x0000001106067220 */ /* 0x000fe40000400000 */
[----:B----4-:R-:W-:Y:S01]  /*07f0*/  FMUL R5, R5, R8 ;  /* 0x0000000805057220 */ /* 0x010fe20000400000 */
[----:B------:R-:W-:Y:S01]  /*0800*/  FFMA R14, R16, 0.5, R7 ;  /* 0x3f000000100e7823 */ /* 0x000fe20000000007 */
[----:B------:R-:W-:-:S02]  /*0810*/  FFMA R17, R17, 0.5, R6 ;  /* 0x3f00000011117823 */ /* 0x000fc40000000006 */
[----:B------:R-:W-:Y:S01]  /*0820*/  FFMA R16, R8, 0.5, R5 ;  /* 0x3f00000008107823 */ /* 0x000fe20000000005 */
[----:B------:R-:W-:Y:S06]  /*0830*/  @P0 BRA `(.L_x_8) ;  /* 0x0000000400200947 */ /* 0x000fec0003800000 */
[----:B------:R-:W0:Y:S01]  /*0840*/  LDS.128 R8, [R18] ;  /* 0x0000000012087984 */ /* 0x000e220000000c00 */
[----:B------:R-:W-:Y:S01]  /*0850*/  VIADD R0, R0, 0x1090 ;  /* 0x0000109000007836 */ /* 0x000fe20000000000 */
[----:B------:R-:W-:Y:S01]  /*0860*/  I2FP.F32.S32 R19, R19 ;  /* 0x0000001300137245 */ /* 0x000fe20000201400 */
[----:B------:R-:W-:Y:S01]  /*0870*/  BSSY.RECONVERGENT B1, `(.L_x_9) ;  /* 0x0000015000017945 */ /* 0x000fe20003800200 */
[----:B------:R-:W3:Y:S02]  /*0880*/  LDS.128 R4, [R12] ;  /* 0x000000000c047984 */ /* 0x000ee40000000c00 */
[----:B------:R-:W-:Y:S01]  /*0890*/  LEA R0, R3, R0, 0x18 ;  /* 0x0000000003007211 */ /* 0x000fe200078ec0ff */
[----:B------:R-:W4:Y:S04]  /*08a0*/  MUFU.RCP R22, R19 ;  /* 0x0000001300167308 */ /* 0x000f280000001000 */
[----:B------:R-:W-:-:S04]  /*08b0*/  IMAD R3, R15, 0xb00, R0 ;  /* 0x00000b000f037824 */ /* 0x000fc800078e0200 */
[----:B------:R-:W-:Y:S02]  /*08c0*/  IMAD R20, R2, 0x2c, R3 ;  /* 0x0000002c02147824 */ /* 0x000fe400078e0203 */
[----:B----4-:R-:W-:-:S04]  /*08d0*/  FFMA R3, -R19, R22, 1 ;  /* 0x3f80000013037423 */ /* 0x010fc80000000116 */
[----:B------:R-:W-:Y:S01]  /*08e0*/  FFMA R3, R22, R3, R22 ;  /* 0x0000000316037223 */ /* 0x000fe20000000016 */
[----:B0-----:R0:W-:Y:S04]  /*08f0*/  STS [R20+0xc], R11 ;  /* 0x00000c0b14007388 */ /* 0x0011e80000000800 */
[----:B------:R0:W-:Y:S01]  /*0900*/  STS [R20], R8 ;  /* 0x0000000814007388 */ /* 0x0001e20000000800 */
[----:B---3--:R-:W3:Y:S01]  /*0910*/  FCHK P0, R4, R19 ;  /* 0x0000001304007302 */ /* 0x008ee20000000000 */
[----:B------:R-:W-:Y:S02]  /*0920*/  FFMA R0, R4, R3, RZ ;  /* 0x0000000304007223 */ /* 0x000fe400000000ff */
[----:B------:R0:W-:Y:S02]  /*0930*/  STS [R20+0x4], R9 ;  /* 0x0000040914007388 */ /* 0x0001e40000000800 */
[----:B------:R-:W-:-:S02]  /*0940*/  FFMA R7, -R19, R0, R4 ;  /* 0x0000000013077223 */ /* 0x000fc40000000104 */
[----:B------:R0:W-:Y:S02]  /*0950*/  STS [R20+0x8], R10 ;  /* 0x0000080a14007388 */ /* 0x0001e40000000800 */
[----:B------:R-:W-:Y:S01]  /*0960*/  FFMA R3, R3, R7, R0 ;  /* 0x0000000703037223 */ /* 0x000fe20000000000 */
[----:B---3--:R-:W-:Y:S06]  /*0970*/  @!P0 BRA `(.L_x_10) ;  /* 0x0000000000108947 */ /* 0x008fec0003800000 */
[----:B------:R-:W-:Y:S02]  /*0980*/  MOV R3, R19 ;  /* 0x0000001300037202 */ /* 0x000fe40000000f00 */
[----:B------:R-:W-:-:S07]  /*0990*/  MOV R12, 0x9b0 ;  /* 0x000009b0000c7802 */ /* 0x000fce0000000f00 */
[----:B012---:R-:W-:Y:S05]  /*09a0*/  CALL.REL.NOINC `($__internal_0_$__cuda_sm3x_div_rn_noftz_f32_slowpath) ;  /* 0x0000000800a87944 */ /* 0x007fea0003c00000 */
[----:B------:R-:W-:-:S07]  /*09b0*/  IMAD.MOV.U32 R3, RZ, RZ, R0 ;  /* 0x000000ffff037224 */ /* 0x000fce00078e0000 */
.L_x_10:
[----:B------:R-:W-:Y:S05]  /*09c0*/  BSYNC.RECONVERGENT B1 ;  /* 0x0000000000017941 */ /* 0x000fea0003800200 */
.L_x_9:
[----:B------:R-:W3:Y:S01]  /*09d0*/  MUFU.RCP R0, R19 ;  /* 0x0000001300007308 */ /* 0x000ee20000001000 */
[----:B------:R-:W-:Y:S01]  /*09e0*/  FADD R3, R8, -R3 ;  /* 0x8000000308037221 */ /* 0x000fe20000000000 */
[----:B------:R-:W-:Y:S04]  /*09f0*/  BSSY.RECONVERGENT B1, `(.L_x_11) ;  /* 0x000000d000017945 */ /* 0x000fe80003800200 */
[----:B------:R4:W-:Y:S02]  /*0a00*/  STS [R20+0x10], R3 ;  /* 0x0000100314007388 */ /* 0x0009e40000000800 */
[----:B------:R-:W5:Y:S01]  /*0a10*/  FCHK P0, R5, R19 ;  /* 0x0000001305007302 */ /* 0x000f620000000000 */
[----:B---3--:R-:W-:-:S04]  /*0a20*/  FFMA R7, -R19, R0, 1 ;  /* 0x3f80000013077423 */ /* 0x008fc80000000100 */
[----:B0-----:R-:W-:-:S04]  /*0a30*/  FFMA R11, R0, R7, R0 ;  /* 0x00000007000b7223 */ /* 0x001fc80000000000 */
[----:B------:R-:W-:-:S04]  /*0a40*/  FFMA R0, R5, R11, RZ ;  /* 0x0000000b05007223 */ /* 0x000fc800000000ff */
[----:B------:R-:W-:-:S04]  /*0a50*/  FFMA R7, -R19, R0, R5 ;  /* 0x0000000013077223 */ /* 0x000fc80000000105 */
[----:B------:R-:W-:Y:S01]  /*0a60*/  FFMA R0, R11, R7, R0 ;  /* 0x000000070b007223 */ /* 0x000fe20000000000 */
[----:B----45:R-:W-:Y:S06]  /*0a70*/  @!P0 BRA `(.L_x_12) ;  /* 0x0000000000108947 */ /* 0x030fec0003800000 */
[----:B------:R-:W-:Y:S01]  /*0a80*/  IMAD.MOV.U32 R4, RZ, RZ, R5 ;  /* 0x000000ffff047224 */ /* 0x000fe200078e0005 */
[----:B------:R-:W-:Y:S02]  /*0a90*/  MOV R3, R19 ;  /* 0x0000001300037202 */ /* 0x000fe40000000f00 */
[----:B------:R-:W-:-:S07]  /*0aa0*/  MOV R12, 0xac0 ;  /* 0x00000ac0000c7802 */ /* 0x000fce0000000f00 */
[----:B-12---:R-:W-:Y:S05]  /*0ab0*/  CALL.REL.NOINC `($__internal_0_$__cuda_sm3x_div_rn_noftz_f32_slowpath) ;  /* 0x0000000800647944 */ /* 0x006fea0003c00000 */
.L_x_12:
[----:B------:R-:W-:Y:S05]  /*0ac0*/  BSYNC.RECONVERGENT B1 ;  /* 0x0000000000017941 */ /* 0x000fea0003800200 */
.L_x_11:
[----:B------:R-:W0:Y:S01]  /*0ad0*/  MUFU.RCP R4, R19 ;  /* 0x0000001300047308 */ /* 0x000e220000001000 */
[----:B------:R-:W-:Y:S01]  /*0ae0*/  FADD R3, R9, -R0 ;  /* 0x8000000009037221 */ /* 0x000fe20000000000 */
[----:B------:R-:W-:Y:S04]  /*0af0*/  BSSY.RECONVERGENT B1, `(.L_x_13) ;  /* 0x000000e000017945 */ /* 0x000fe80003800200 */
[----:B------:R3:W-:Y:S02]  /*0b00*/  STS [R20+0x14], R3 ;  /* 0x0000140314007388 */ /* 0x0007e40000000800 */
[----:B------:R-:W4:Y:S01]  /*0b10*/  FCHK P0, R6, R19 ;  /* 0x0000001306007302 */ /* 0x000f220000000000 */
[----:B0-----:R-:W-:-:S04]  /*0b20*/  FFMA R5, -R19, R4, 1 ;  /* 0x3f80000013057423 */ /* 0x001fc80000000104 */
[----:B------:R-:W-:-:S04]  /*0b30*/  FFMA R7, R4, R5, R4 ;  /* 0x0000000504077223 */ /* 0x000fc80000000004 */
[----:B------:R-:W-:-:S04]  /*0b40*/  FFMA R0, R6, R7, RZ ;  /* 0x0000000706007223 */ /* 0x000fc800000000ff */
[----:B------:R-:W-:-:S04]  /*0b50*/  FFMA R5, -R19, R0, R6 ;  /* 0x0000000013057223 */ /* 0x000fc80000000106 */
[----:B------:R-:W-:Y:S01]  /*0b60*/  FFMA R5, R7, R5, R0 ;  /* 0x0000000507057223 */ /* 0x000fe20000000000 */
[----:B---34-:R-:W-:Y:S06]  /*0b70*/  @!P0 BRA `(.L_x_14) ;  /* 0x0000000000148947 */ /* 0x018fec0003800000 */
[----:B------:R-:W-:Y:S01]  /*0b80*/  IMAD.MOV.U32 R4, RZ, RZ, R6 ;  /* 0x000000ffff047224 */ /* 0x000fe200078e0006 */
[----:B------:R-:W-:Y:S01]  /*0b90*/  MOV R12, 0xbc0 ;  /* 0x00000bc0000c7802 */ /* 0x000fe20000000f00 */
[----:B------:R-:W-:-:S07]  /*0ba0*/  IMAD.MOV.U32 R3, RZ, RZ, R19 ;  /* 0x000000ffff037224 */ /* 0x000fce00078e0013 */
[----:B-12---:R-:W-:Y:S05]  /*0bb0*/  CALL.REL.NOINC `($__internal_0_$__cuda_sm3x_div_rn_noftz_f32_slowpath) ;  /* 0x0000000800247944 */ /* 0x006fea0003c00000 */
[----:B------:R-:W-:-:S07]  /*0bc0*/  MOV R5, R0 ;  /* 0x0000000000057202 */ /* 0x000fce0000000f00 */
.L_x_14:
[----:B------:R-:W-:Y:S05]  /*0bd0*/  BSYNC.RECONVERGENT B1 ;  /* 0x0000000000017941 */ /* 0x000fea0003800200 */
.L_x_13:
[----:B------:R-:W0:Y:S01]  /*0be0*/  LDCU UR4, c[0x0][0x3b4] ;  /* 0x00007680ff0477ac */ /* 0x000e220008000800 */
[----:B------:R-:W-:Y:S01]  /*0bf0*/  FADD R5, R10, -R5 ;  /* 0x800000050a057221 */ /* 0x000fe20000000000 */
[----:B------:R-:W3:Y:S04]  /*0c00*/  LDCU.64 UR6, c[0x0][0x3b8] ;  /* 0x00007700ff0677ac */ /* 0x000ee80008000a00 */
[----:B------:R4:W-:Y:S01]  /*0c10*/  STS [R20+0x18], R5 ;  /* 0x0000180514007388 */ /* 0x0009e20000000800 */
[----:B0-----:R-:W-:Y:S01]  /*0c20*/  FADD R3, R14, UR4 ;  /* 0x000000040e037e21 */ /* 0x001fe20008000000 */
[----:B---3--:R-:W-:Y:S01]  /*0c30*/  FADD R0, R17, UR6 ;  /* 0x0000000611007e21 */ /* 0x008fe20008000000 */
[----:B------:R-:W-:Y:S02]  /*0c40*/  FADD R7, R16, UR7 ;  /* 0x0000000710077e21 */ /* 0x000fe40008000000 */
[----:B------:R-:W-:Y:S01]  /*0c50*/  FADD R3, R8, -R3 ;  /* 0x8000000308037221 */ /* 0x000fe20000000000 */
[----:B------:R-:W-:Y:S01]  /*0c60*/  FADD R9, R9, -R0 ;  /* 0x8000000009097221 */ /* 0x000fe20000000000 */
[----:B------:R-:W-:-:S03]  /*0c70*/  FADD R7, R10, -R7 ;  /* 0x800000070a077221 */ /* 0x000fc60000000000 */
[----:B------:R4:W-:Y:S04]  /*0c80*/  STS [R20+0x1c], R3 ;  /* 0x00001c0314007388 */ /* 0x0009e80000000800 */
[----:B------:R4:W-:Y:S04]  /*0c90*/  STS [R20+0x20], R9 ;  /* 0x0000200914007388 */ /* 0x0009e80000000800 */
[----:B------:R4:W-:Y:S01]  /*0ca0*/  STS [R20+0x24], R7 ;  /* 0x0000240714007388 */ /* 0x0009e20000000800 */
[----:B------:R-:W-:Y:S05]  /*0cb0*/  BRA `(.L_x_15) ;  /* 0x0000000000387947 */ /* 0x000fea0003800000 */
.L_x_8:
[----:B------:R-:W-:-:S05]  /*0cc0*/  VIADD R0, R0, 0x1090 ;  /* 0x0000109000007836 */ /* 0x000fca0000000000 */
[----:B------:R-:W-:-:S05]  /*0cd0*/  LEA R0, R3, R0, 0x18 ;  /* 0x0000000003007211 */ /* 0x000fca00078ec0ff */
[----:B------:R-:W-:-:S04]  /*0ce0*/  IMAD R3, R15, 0xb00, R0 ;  /* 0x00000b000f037824 */ /* 0x000fc800078e0200 */
[----:B------:R-:W-:-:S05]  /*0cf0*/  IMAD R3, R2, 0x2c, R3 ;  /* 0x0000002c02037824 */ /* 0x000fca00078e0203 */
[----:B------:R0:W-:Y:S04]  /*0d00*/  STS [R3], RZ ;  /* 0x000000ff03007388 */ /* 0x0001e80000000800 */
[----:B------:R0:W-:Y:S04]  /*0d10*/  STS [R3+0x4], RZ ;  /* 0x000004ff03007388 */ /* 0x0001e80000000800 */
[----:B------:R0:W-:Y:S04]  /*0d20*/  STS [R3+0x8], RZ ;  /* 0x000008ff03007388 */ /* 0x0001e80000000800 */
[----:B------:R0:W-:Y:S04]  /*0d30*/  STS [R3+0xc], RZ ;  /* 0x00000cff03007388 */ /* 0x0001e80000000800 */
[----:B------:R0:W-:Y:S04]  /*0d40*/  STS [R3+0x10], RZ ;  /* 0x000010ff03007388 */ /* 0x0001e80000000800 */
[----:B------:R0:W-:Y:S04]  /*0d50*/  STS [R3+0x14], RZ ;  /* 0x000014ff03007388 */ /* 0x0001e80000000800 */
[----:B------:R0:W-:Y:S04]  /*0d60*/  STS [R3+0x18], RZ ;  /* 0x000018ff03007388 */ /* 0x0001e80000000800 */
[----:B------:R0:W-:Y:S04]  /*0d70*/  STS [R3+0x1c], RZ ;  /* 0x00001cff03007388 */ /* 0x0001e80000000800 */
[----:B------:R0:W-:Y:S04]  /*0d80*/  STS [R3+0x20], RZ ;  /* 0x000020ff03007388 */ /* 0x0001e80000000800 */
[----:B------:R0:W-:Y:S02]  /*0d90*/  STS [R3+0x24], RZ ;  /* 0x000024ff03007388 */ /* 0x0001e40000000800 */
.L_x_15:
[----:B------:R-:W-:Y:S05]  /*0da0*/  BSYNC.RECONVERGENT B0 ;  /* 0x0000000000007941 */ /* 0x000fea0003800200 */
.L_x_7:
[----:B------:R-:W3:Y:S08]  /*0db0*/  LDC R6, c[0x0][0x3c0] ;  /* 0x0000f000ff067b82 */ /* 0x000ef00000000800 */
[----:B------:R-:W-:Y:S01]  /*0dc0*/  BAR.SYNC.DEFER_BLOCKING 0x0 ;  /* 0x0000000000007b1d */ /* 0x000fe20000010000 */
[----:B---3--:R-:W-:-:S13]  /*0dd0*/  ISETP.NE.AND P0, PT, R6, RZ, PT ;  /* 0x000000ff0600720c */ /* 0x008fda0003f05270 */
[----:B------:R-:W-:Y:S05]  /*0de0*/  @!P0 EXIT ;  /* 0x000000000000894d */ /* 0x000fea0003800000 */
[----:B------:R-:W0:Y:S01]  /*0df0*/  LDCU UR4, c[0x0][0x3c4] ;  /* 0x00007880ff0477ac */ /* 0x000e220008000800 */
[C---:B------:R-:W-:Y:S01]  /*0e00*/  ISETP.GE.U32.AND P0, PT, R6.reuse, 0x8, PT ;  /* 0x000000080600780c */ /* 0x040fe20003f06070 */
[--C-:B----4-:R-:W-:Y:S01]  /*0e10*/  IMAD R7, R15, 0x40, R2.reuse ;  /* 0x000000400f077824 */ /* 0x110fe200078e0202 */
[----:B------:R-:W-:Y:S01]  /*0e20*/  LOP3.LUT R10, R6, 0x7, RZ, 0xc0, !PT ;  /* 0x00000007060a7812 */ /* 0x000fe200078ec0ff */
[----:B------:R-:W-:Y:S02]  /*0e30*/  HFMA2 R0, -RZ, RZ, 0, 0 ;  /* 0x00000000ff007431 */ /* 0x000fe400000001ff */
[----:B------:R-:W-:Y:S01]  /*0e40*/  IMAD R7, R7, 0xb, RZ ;  /* 0x0000000b07077824 */ /* 0x000fe200078e02ff */
[----:B------:R-:W-:Y:S01]  /*0e50*/  ISETP.NE.AND P1, PT, R10, RZ, PT ;  /* 0x000000ff0a00720c */ /* 0x000fe20003f25270 */
[----:B0-----:R-:W-:-:S04]  /*0e60*/  IMAD R3, R13, UR4, R2 ;  /* 0x000000040d037c24 */ /* 0x001fc8000f8e0202 */
[----:B------:R-:W-:Y:S02]  /*0e70*/  IMAD R3, R3, R6, RZ ;  /* 0x0000000603037224 */ /* 0x000fe400078e02ff */
[----:B------:R-:W-:Y:S06]  /*0e80*/  @!P0 BRA `(.L_x_16) ;  /* 0x0000000000948947 */ /* 0x000fec0003800000 */
[----:B------:R-:W0:Y:S01]  /*0e90*/  S2UR UR8, SR_CgaCtaId ;  /* 0x00000000000879c3 */ /* 0x000e220000008800 */
[----:B------:R-:W3:Y:S01]  /*0ea0*/  LDCU.64 UR6, c[0x0][0x3d0] ;  /* 0x00007a00ff0677ac */ /* 0x000ee20008000a00 */
[----:B------:R-:W-:Y:S01]  /*0eb0*/  LOP3.LUT R0, R6, 0xfffffff8, RZ, 0xc0, !PT ;  /* 0xfffffff806007812 */ /* 0x000fe200078ec0ff */
[----:B------:R-:W-:Y:S01]  /*0ec0*/  IMAD.MOV.U32 R9, RZ, RZ, R3 ;  /* 0x000000ffff097224 */ /* 0x000fe200078e0003 */
[----:B------:R-:W-:Y:S02]  /*0ed0*/  UMOV UR4, 0x400 ;  /* 0x0000040000047882 */ /* 0x000fe40000000000 */
[----:B------:R-:W-:Y:S01]  /*0ee0*/  UIADD3 UR4, UPT, UPT, UR4, 0x1090, URZ ;  /* 0x0000109004047890 */ /* 0x000fe2000fffe0ff */
[----:B------:R-:W-:Y:S01]  /*0ef0*/  IMAD.MOV R2, RZ, RZ, -R0 ;  /* 0x000000ffff027224 */ /* 0x000fe200078e0a00 */
[----:B---3--:R-:W-:-:S04]  /*0f00*/  UIADD3 UR5, UP0, UPT, UR6, 0x10, URZ ;  /* 0x0000001006057890 */ /* 0x008fc8000ff1e0ff */
[----:B------:R-:W-:Y:S02]  /*0f10*/  UIADD3.X UR6, UPT, UPT, URZ, UR7, URZ, UP0, !UPT ;  /* 0x00000007ff067290 */ /* 0x000fe400087fe4ff */
[----:B0-----:R-:W-:-:S03]  /*0f20*/  ULEA UR8, UR8, UR4, 0x18 ;  /* 0x0000000408087291 */ /* 0x001fc6000f8ec0ff */
[----:B------:R-:W-:-:S09]  /*0f30*/  UMOV UR4, URZ ;  /* 0x000000ff00047c82 */ /* 0x000fd20008000000 */
.L_x_17:
[----:B0-----:R-:W-:Y:S01]  /*0f40*/  IADD3 R4, PT, PT, R7, UR4, RZ ;  /* 0x0000000407047c10 */ /* 0x001fe2000fffe0ff */
[----:B------:R-:W-:Y:S01]  /*0f50*/  IMAD.U32 R5, RZ, RZ, UR6 ;  /* 0x00000006ff057e24 */ /* 0x000fe2000f8e00ff */
[----:B------:R-:W-:Y:S01]  /*0f60*/  IADD3 R2, PT, PT, R2, 0x8, RZ ;  /* 0x0000000802027810 */ /* 0x000fe20007ffe0ff */
[----:B------:R-:W-:Y:S01]  /*0f70*/  UIADD3 UR4, UPT, UPT, UR4, 0x8, URZ ;  /* 0x0000000804047890 */ /* 0x000fe2000fffe0ff */
[----:B------:R-:W-:Y:S01]  /*0f80*/  LEA R8, R4, UR8, 0x2 ;  /* 0x0000000804087c11 */ /* 0x000fe2000f8e10ff */
[----:B------:R-:W-:Y:S01]  /*0f90*/  IMAD.U32 R4, RZ, RZ, UR5 ;  /* 0x00000005ff047e24 */ /* 0x000fe2000f8e00ff */
[----:B------:R-:W-:-:S03]  /*0fa0*/  ISETP.NE.AND P0, PT, R2, RZ, PT ;  /* 0x000000ff0200720c */ /* 0x000fc60003f05270 */
[----:B------:R-:W0:Y:S01]  /*0fb0*/  LDS R11, [R8] ;  /* 0x00000000080b7984 */ /* 0x000e220000000800 */
[----:B------:R-:W-:-:S03]  /*0fc0*/  IMAD.WIDE R4, R9, 0x4, R4 ;  /* 0x0000000409047825 */ /* 0x000fc600078e0204 */
[----:B------:R-:W3:Y:S01]  /*0fd0*/  LDS R13, [R8+0x4] ;  /* 0x00000400080d7984 */ /* 0x000ee20000000800 */
[----:B------:R-:W-:-:S03]  /*0fe0*/  VIADD R9, R9, 0x8 ;  /* 0x0000000809097836 */ /* 0x000fc60000000000 */
[----:B------:R-:W4:Y:S04]  /*0ff0*/  LDS R15, [R8+0x8] ;  /* 0x00000800080f7984 */ /* 0x000f280000000800 */
[----:B------:R-:W5:Y:S04]  /*1000*/  LDS R17, [R8+0xc] ;  /* 0x00000c0008117984 */ /* 0x000f680000000800 */
[----:B------:R-:W1:Y:S04]  /*1010*/  LDS R19, [R8+0x10] ;  /* 0x0000100008137984 */ /* 0x000e680000000800 */
[----:B------:R-:W2:Y:S04]  /*1020*/  LDS R21, [R8+0x14] ;  /* 0x0000140008157984 */ /* 0x000ea80000000800 */
[----:B------:R-:W2:Y:S04]  /*1030*/  LDS R23, [R8+0x18] ;  /* 0x0000180008177984 */ /* 0x000ea80000000800 */
[----:B------:R-:W2:Y:S04]  /*1040*/  LDS R25, [R8+0x1c] ;  /* 0x00001c0008197984 */ /* 0x000ea80000000800 */
[----:B0-----:R0:W-:Y:S04]  /*1050*/  STG.E desc[UR10][R4.64+-0x10], R11 ;  /* 0xfffff00b04007986 */ /* 0x0011e8000c10190a */
[----:B---3--:R0:W-:Y:S04]  /*1060*/  STG.E desc[UR10][R4.64+-0xc], R13 ;  /* 0xfffff40d04007986 */ /* 0x0081e8000c10190a */
[----:B----4-:R0:W-:Y:S04]  /*1070*/  STG.E desc[UR10][R4.64+-0x8], R15 ;  /* 0xfffff80f04007986 */ /* 0x0101e8000c10190a */
[----:B-----5:R0:W-:Y:S04]  /*1080*/  STG.E desc[UR10][R4.64+-0x4], R17 ;  /* 0xfffffc1104007986 */ /* 0x0201e8000c10190a */
[----:B-1----:R0:W-:Y:S04]  /*1090*/  STG.E desc[UR10][R4.64], R19 ;  /* 0x0000001304007986 */ /* 0x0021e8000c10190a */
[----:B--2---:R0:W-:Y:S04]  /*10a0*/  STG.E desc[UR10][R4.64+0x4], R21 ;  /* 0x0000041504007986 */ /* 0x0041e8000c10190a */
[----:B------:R0:W-:Y:S04]  /*10b0*/  STG.E desc[UR10][R4.64+0x8], R23 ;  /* 0x0000081704007986 */ /* 0x0001e8000c10190a */
[----:B------:R0:W-:Y:S01]  /*10c0*/  STG.E desc[UR10][R4.64+0xc], R25 ;  /* 0x00000c1904007986 */ /* 0x0001e2000c10190a */
[----:B------:R-:W-:Y:S05]  /*10d0*/  @P0 BRA `(.L_x_17) ;  /* 0xfffffffc00980947 */ /* 0x000fea000383ffff */
.L_x_16:
[----:B------:R-:W-:Y:S05]  /*10e0*/  @!P1 EXIT ;  /* 0x000000000000994d */ /* 0x000fea0003800000 */
[----:B------:R-:W-:Y:S02]  /*10f0*/  ISETP.GE.U32.AND P0, PT, R10, 0x4, PT ;  /* 0x000000040a00780c */ /* 0x000fe40003f06070 */
[----:B------:R-:W-:-:S04]  /*1100*/  LOP3.LUT R8, R6, 0x3, RZ, 0xc0, !PT ;  /* 0x0000000306087812 */ /* 0x000fc800078ec0ff */
[----:B------:R-:W-:-:S07]  /*1110*/  ISETP.NE.AND P1, PT, R8, RZ, PT ;  /* 0x000000ff0800720c */ /* 0x000fce0003f25270 */
[----:B------:R-:W-:Y:S06]  /*1120*/  @!P0 BRA `(.L_x_18) ;  /* 0x0000000000488947 */ /* 0x000fec0003800000 */
[----:B------:R-:W3:Y:S01]  /*1130*/  S2UR UR5, SR_CgaCtaId ;  /* 0x00000000000579c3 */ /* 0x000ee20000008800 */
[----:B------:R-:W-:Y:S01]  /*1140*/  UMOV UR4, 0x400 ;  /* 0x0000040000047882 */ /* 0x000fe20000000000 */
[----:B------:R-:W-:Y:S01]  /*1150*/  IMAD.IADD R2, R7, 0x1, R0 ;  /* 0x0000000107027824 */ /* 0x000fe200078e0200 */
[----:B------:R-:W-:Y:S01]  /*1160*/  UIADD3 UR4, UPT, UPT, UR4, 0x1090, URZ ;  /* 0x0000109004047890 */ /* 0x000fe2000fffe0ff */
[----:B------:R-:W-:Y:S01]  /*1170*/  IADD3 R9, PT, PT, R3, R0, RZ ;  /* 0x0000000003097210 */ /* 0x000fe20007ffe0ff */
[----:B------:R-:W-:-:S03]  /*1180*/  VIADD R0, R0, 0x4 ;  /* 0x0000000400007836 */ /* 0x000fc60000000000 */
[----:B0-----:R-:W0:Y:S01]  /*1190*/  LDC.64 R4, c[0x0][0x3d0] ;  /* 0x0000f400ff047b82 */ /* 0x001e220000000a00 */
[----:B---3--:R-:W-:-:S06]  /*11a0*/  ULEA UR4, UR5, UR4, 0x18 ;  /* 0x0000000405047291 */ /* 0x008fcc000f8ec0ff */
[----:B------:R-:W-:Y:S01]  /*11b0*/  LEA R2, R2, UR4, 0x2 ;  /* 0x0000000402027c11 */ /* 0x000fe2000f8e10ff */
[----:B0-----:R-:W-:-:S04]  /*11c0*/  IMAD.WIDE R4, R9, 0x4, R4 ;  /* 0x0000000409047825 */ /* 0x001fc800078e0204 */
[----:B------:R-:W0:Y:S04]  /*11d0*/  LDS R11, [R2] ;  /* 0x00000000020b7984 */ /* 0x000e280000000800 */
[----:B------:R-:W3:Y:S04]  /*11e0*/  LDS R13, [R2+0x4] ;  /* 0x00000400020d7984 */ /* 0x000ee80000000800 */
[----:B------:R-:W4:Y:S04]  /*11f0*/  LDS R15, [R2+0x8] ;  /* 0x00000800020f7984 */ /* 0x000f280000000800 */
[----:B------:R-:W5:Y:S04]  /*1200*/  LDS R17, [R2+0xc] ;  /* 0x00000c0002117984 */ /* 0x000f680000000800 */
[----:B0-----:R0:W-:Y:S04]  /*1210*/  STG.E desc[UR10][R4.64], R11 ;  /* 0x0000000b04007986 */ /* 0x0011e8000c10190a */
[----:B---3--:R0:W-:Y:S04]  /*1220*/  STG.E desc[UR10][R4.64+0x4], R13 ;  /* 0x0000040d04007986 */ /* 0x0081e8000c10190a */
[----:B----4-:R0:W-:Y:S04]  /*1230*/  STG.E desc[UR10][R4.64+0x8], R15 ;  /* 0x0000080f04007986 */ /* 0x0101e8000c10190a */
[----:B-----5:R0:W-:Y:S02]  /*1240*/  STG.E desc[UR10][R4.64+0xc], R17 ;  /* 0x00000c1104007986 */ /* 0x0201e4000c10190a */
.L_x_18:
[----:B------:R-:W-:Y:S05]  /*1250*/  @!P1 EXIT ;  /* 0x000000000000994d */ /* 0x000fea0003800000 */
[----:B------:R-:W-:Y:S02]  /*1260*/  ISETP.NE.AND P0, PT, R8, 0x1, PT ;  /* 0x000000010800780c */ /* 0x000fe40003f05270 */
[----:B------:R-:W-:-:S04]  /*1270*/  LOP3.LUT R6, R6, 0x1, RZ, 0xc0, !PT ;  /* 0x0000000106067812 */ /* 0x000fc800078ec0ff */
[----:B------:R-:W-:-:S07]  /*1280*/  ISETP.NE.U32.AND P1, PT, R6, 0x1, PT ;  /* 0x000000010600780c */ /* 0x000fce0003f25070 */
        /* <DEDUP_REMOVED lines=13> */
[----:B0-----:R4:W-:Y:S04]  /*1360*/  STG.E desc[UR10][R4.64], R11 ;  /* 0x0000000b04007986 */ /* 0x0019e8000c10190a */
[----:B---3--:R4:W-:Y:S02]  /*1370*/  STG.E desc[UR10][R4.64+0x4], R13 ;  /* 0x0000040d04007986 */ /* 0x0089e4000c10190a */
.L_x_19:
[----:B------:R-:W-:Y:S05]  /*1380*/  @P1 EXIT ;  /* 0x000000000000194d */ /* 0x000fea0003800000 */
[----:B------:R-:W3:Y:S01]  /*1390*/  S2UR UR5, SR_CgaCtaId ;  /* 0x00000000000579c3 */ /* 0x000ee20000008800 */
[----:B------:R-:W-:Y:S01]  /*13a0*/  UMOV UR4, 0x400 ;  /* 0x0000040000047882 */ /* 0x000fe20000000000 */
[----:B------:R-:W-:Y:S01]  /*13b0*/  IMAD.IADD R7, R7, 0x1, R0 ;  /* 0x0000000107077824 */ /* 0x000fe200078e0200 */
[----:B------:R-:W-:Y:S01]  /*13c0*/  UIADD3 UR4, UPT, UPT, UR4, 0x1090, URZ ;  /* 0x0000109004047890 */ /* 0x000fe2000fffe0ff */
[----:B------:R-:W-:-:S04]  /*13d0*/  IADD3 R3, PT, PT, R3, R0, RZ ;  /* 0x0000000003037210 */ /* 0x000fc80007ffe0ff */
[----:B0---4-:R-:W0:Y:S01]  /*13e0*/  LDC.64 R4, c[0x0][0x3d0] ;  /* 0x0000f400ff047b82 */ /* 0x011e220000000a00 */
[----:B---3--:R-:W-:-:S06]  /*13f0*/  ULEA UR4, UR5, UR4, 0x18 ;  /* 0x0000000405047291 */ /* 0x008fcc000f8ec0ff */
[----:B------:R-:W-:Y:S01]  /*1400*/  LEA R7, R7, UR4, 0x2 ;  /* 0x0000000407077c11 */ /* 0x000fe2000f8e10ff */
[----:B0-----:R-:W-:-:S05]  /*1410*/  IMAD.WIDE R2, R3, 0x4, R4 ;  /* 0x0000000403027825 */ /* 0x001fca00078e0204 */
[----:B------:R-:W0:Y:S04]  /*1420*/  LDS R7, [R7] ;  /* 0x0000000007077984 */ /* 0x000e280000000800 */
[----:B0-----:R-:W-:Y:S01]  /*1430*/  STG.E desc[UR10][R2.64], R7 ;  /* 0x0000000702007986 */ /* 0x001fe2000c10190a */
[----:B------:R-:W-:Y:S05]  /*1440*/  EXIT ;  /* 0x000000000000794d */ /* 0x000fea0003800000 */
        .weak           $__internal_0_$__cuda_sm3x_div_rn_noftz_f32_slowpath
        .type           $__internal_0_$__cuda_sm3x_div_rn_noftz_f32_slowpath,@function
        .size           $__internal_0_$__cuda_sm3x_div_rn_noftz_f32_slowpath,(.L_x_97 - $__internal_0_$__cuda_sm3x_div_rn_noftz_f32_slowpath)
$__internal_0_$__cuda_sm3x_div_rn_noftz_f32_slowpath:
[----:B------:R-:W-:Y:S01]  /*1450*/  SHF.R.U32.HI R7, RZ, 0x17, R3 ;  /* 0x00000017ff077819 */ /* 0x000fe20000011603 */
[----:B------:R-:W-:Y:S01]  /*1460*/  BSSY.RECONVERGENT B2, `(.L_x_20) ;  /* 0x0000062000027945 */ /* 0x000fe20003800200 */
[----:B------:R-:W-:Y:S02]  /*1470*/  SHF.R.U32.HI R0, RZ, 0x17, R4 ;  /* 0x00000017ff007819 */ /* 0x000fe40000011604 */
[----:B------:R-:W-:Y:S02]  /*1480*/  LOP3.LUT R7, R7, 0xff, RZ, 0xc0, !PT ;  /* 0x000000ff07077812 */ /* 0x000fe400078ec0ff */
[----:B------:R-:W-:-:S03]  /*1490*/  LOP3.LUT R18, R0, 0xff, RZ, 0xc0, !PT ;  /* 0x000000ff00127812 */ /* 0x000fc600078ec0ff */
[----:B------:R-:W-:Y:S02]  /*14a0*/  VIADD R21, R7, 0xffffffff ;  /* 0xffffffff07157836 */ /* 0x000fe40000000000 */
[----:B------:R-:W-:-:S03]  /*14b0*/  VIADD R0, R18, 0xffffffff ;  /* 0xffffffff12007836 */ /* 0x000fc60000000000 */
[----:B------:R-:W-:-:S04]  /*14c0*/  ISETP.GT.U32.AND P0, PT, R21, 0xfd, PT ;  /* 0x000000fd1500780c */ /* 0x000fc80003f04070 */
[----:B------:R-:W-:-:S13]  /*14d0*/  ISETP.GT.U32.OR P0, PT, R0, 0xfd, P0 ;  /* 0x000000fd0000780c */ /* 0x000fda0000704470 */
[----:B------:R-:W-:Y:S01]  /*14e0*/  @!P0 MOV R11, RZ ;  /* 0x000000ff000b8202 */ /* 0x000fe20000000f00 */
[----:B------:R-:W-:Y:S06]  /*14f0*/  @!P0 BRA `(.L_x_21) ;  /* 0x00000000005c8947 */ /* 0x000fec0003800000 */
[----:B------:R-:W-:Y:S02]  /*1500*/  FSETP.GTU.FTZ.AND P0, PT, |R4|, +INF , PT ;  /* 0x7f8000000400780b */ /* 0x000fe40003f1c200 */
[----:B------:R-:W-:-:S04]  /*1510*/  FSETP.GTU.FTZ.AND P1, PT, |R3|, +INF , PT ;  /* 0x7f8000000300780b */ /* 0x000fc80003f3c200 */
[----:B------:R-:W-:-:S13]  /*1520*/  PLOP3.LUT P0, PT, P0, P1, PT, 0xf8, 0x8f ;  /* 0x00000000008f781c */ /* 0x000fda0000703f70 */
[----:B------:R-:W-:Y:S05]  /*1530*/  @P0 BRA `(.L_x_22) ;  /* 0x00000004004c0947 */ /* 0x000fea0003800000 */
[----:B------:R-:W-:-:S13]  /*1540*/  LOP3.LUT P0, RZ, R3, 0x7fffffff, R4, 0xc8, !PT ;  /* 0x7fffffff03ff7812 */ /* 0x000fda000780c804 */
[----:B------:R-:W-:Y:S05]  /*1550*/  @!P0 BRA `(.L_x_23) ;  /* 0x00000004003c8947 */ /* 0x000fea0003800000 */
[C---:B------:R-:W-:Y:S02]  /*1560*/  FSETP.NEU.FTZ.AND P2, PT, |R4|.reuse, +INF , PT ;  /* 0x7f8000000400780b */ /* 0x040fe40003f5d200 */
[----:B------:R-:W-:Y:S02]  /*1570*/  FSETP.NEU.FTZ.AND P1, PT, |R3|, +INF , PT ;  /* 0x7f8000000300780b */ /* 0x000fe40003f3d200 */
[----:B------:R-:W-:-:S11]  /*1580*/  FSETP.NEU.FTZ.AND P0, PT, |R4|, +INF , PT ;  /* 0x7f8000000400780b */ /* 0x000fd60003f1d200 */
[----:B------:R-:W-:Y:S05]  /*1590*/  @!P1 BRA !P2, `(.L_x_23) ;  /* 0x00000004002c9947 */ /* 0x000fea0005000000 */
[----:B------:R-:W-:-:S04]  /*15a0*/  LOP3.LUT P2, RZ, R4, 0x7fffffff, RZ, 0xc0, !PT ;  /* 0x7fffffff04ff7812 */ /* 0x000fc8000784c0ff */
[----:B------:R-:W-:-:S13]  /*15b0*/  PLOP3.LUT P1, PT, P1, P2, PT, 0x2f, 0xf2 ;  /* 0x0000000000f2781c */ /* 0x000fda0000f24577 */
[----:B------:R-:W-:Y:S05]  /*15c0*/  @P1 BRA `(.L_x_24) ;  /* 0x0000000400181947 */ /* 0x000fea0003800000 */
[----:B------:R-:W-:-:S04]  /*15d0*/  LOP3.LUT P1, RZ, R3, 0x7fffffff, RZ, 0xc0, !PT ;  /* 0x7fffffff03ff7812 */ /* 0x000fc8000782c0ff */
[----:B------:R-:W-:-:S13]  /*15e0*/  PLOP3.LUT P0, PT, P0, P1, PT, 0x2f, 0xf2 ;  /* 0x0000000000f2781c */ /* 0x000fda0000702577 */
[----:B------:R-:W-:Y:S05]  /*15f0*/  @P0 BRA `(.L_x_25) ;  /* 0x0000000400000947 */ /* 0x000fea0003800000 */
[----:B------:R-:W-:Y:S02]  /*1600*/  ISETP.GE.AND P0, PT, R0, RZ, PT ;  /* 0x000000ff0000720c */ /* 0x000fe40003f06270 */
[----:B------:R-:W-:-:S11]  /*1610*/  ISETP.GE.AND P1, PT, R21, RZ, PT ;  /* 0x000000ff1500720c */ /* 0x000fd60003f26270 */
[----:B------:R-:W-:Y:S01]  /*1620*/  @P0 IMAD.MOV.U32 R11, RZ, RZ, RZ ;  /* 0x000000ffff0b0224 */ /* 0x000fe200078e00ff */
[----:B------:R-:W-:Y:S01]  /*1630*/  @!P0 MOV R11, 0xffffffc0 ;  /* 0xffffffc0000b8802 */ /* 0x000fe20000000f00 */
[----:B------:R-:W-:Y:S01]  /*1640*/  @!P0 FFMA R4, R4, 1.84467440737095516160e+19, RZ ;  /* 0x5f80000004048823 */ /* 0x000fe200000000ff */
[----:B------:R-:W-:-:S03]  /*1650*/  @!P1 FFMA R3, R3, 1.84467440737095516160e+19, RZ ;  /* 0x5f80000003039823 */ /* 0x000fc600000000ff */
[----:B------:R-:W-:-:S07]  /*1660*/  @!P1 VIADD R11, R11, 0x40 ;  /* 0x000000400b0b9836 */ /* 0x000fce0000000000 */
.L_x_21:
[----:B------:R-:W-:Y:S01]  /*1670*/  LEA R0, R7, 0xc0800000, 0x17 ;  /* 0xc080000007007811 */ /* 0x000fe200078eb8ff */
[----:B------:R-:W-:Y:S01]  /*1680*/  VIADD R18, R18, 0xffffff81 ;  /* 0xffffff8112127836 */ /* 0x000fe20000000000 */
[----:B------:R-:W-:Y:S02]  /*1690*/  BSSY.RECONVERGENT B3, `(.L_x_26) ;  /* 0x0000035000037945 */ /* 0x000fe40003800200 */
[----:B------:R-:W-:Y:S01]  /*16a0*/  IADD3 R22, PT, PT, -R0, R3, RZ ;  /* 0x0000000300167210 */ /* 0x000fe20007ffe1ff */
[C---:B------:R-:W-:Y:S01]  /*16b0*/  IMAD R0, R18.reuse, -0x800000, R4 ;  /* 0xff80000012007824 */ /* 0x040fe200078e0204 */
[----:B------:R-:W-:Y:S02]  /*16c0*/  IADD3 R18, PT, PT, R18, 0x7f, -R7 ;  /* 0x0000007f12127810 */ /* 0x000fe40007ffe807 */
[----:B------:R-:W0:Y:S01]  /*16d0*/  MUFU.RCP R3, R22 ;  /* 0x0000001600037308 */ /* 0x000e220000001000 */
[----:B------:R-:W-:Y:S01]  /*16e0*/  FADD.FTZ R21, -R22, -RZ ;  /* 0x800000ff16157221 */ /* 0x000fe20000010100 */
[----:B------:R-:W-:-:S03]  /*16f0*/  IADD3 R18, PT, PT, R18, R11, RZ ;  /* 0x0000000b12127210 */ /* 0x000fc60007ffe0ff */
[----:B0-----:R-:W-:-:S04]  /*1700*/  FFMA R24, R3, R21, 1 ;  /* 0x3f80000003187423 */ /* 0x001fc80000000015 */
[----:B------:R-:W-:-:S04]  /*1710*/  FFMA R3, R3, R24, R3 ;  /* 0x0000001803037223 */ /* 0x000fc80000000003 */
[----:B------:R-:W-:-:S04]  /*1720*/  FFMA R4, R0, R3, RZ ;  /* 0x0000000300047223 */ /* 0x000fc800000000ff */
[----:B------:R-:W-:-:S04]  /*1730*/  FFMA R23, R21, R4, R0 ;  /* 0x0000000415177223 */ /* 0x000fc80000000000 */
[----:B------:R-:W-:-:S04]  /*1740*/  FFMA R4, R3, R23, R4 ;  /* 0x0000001703047223 */ /* 0x000fc80000000004 */
[----:B------:R-:W-:-:S04]  /*1750*/  FFMA R21, R21, R4, R0 ;  /* 0x0000000415157223 */ /* 0x000fc80000000000 */
[----:B------:R-:W-:-:S05]  /*1760*/  FFMA R0, R3, R21, R4 ;  /* 0x0000001503007223 */ /* 0x000fca0000000004 */
[----:B------:R-:W-:-:S04]  /*1770*/  SHF.R.U32.HI R7, RZ, 0x17, R0 ;  /* 0x00000017ff077819 */ /* 0x000fc80000011600 */
[----:B------:R-:W-:-:S05]  /*1780*/  LOP3.LUT R7, R7, 0xff, RZ, 0xc0, !PT ;  /* 0x000000ff07077812 */ /* 0x000fca00078ec0ff */
[----:B------:R-:W-:-:S05]  /*1790*/  IMAD.IADD R22, R7, 0x1, R18 ;  /* 0x0000000107167824 */ /* 0x000fca00078e0212 */
[----:B------:R-:W-:-:S04]  /*17a0*/  IADD3 R7, PT, PT, R22, -0x1, RZ ;  /* 0xffffffff16077810 */ /* 0x000fc80007ffe0ff */
[----:B------:R-:W-:-:S13]  /*17b0*/  ISETP.GE.U32.AND P0, PT, R7, 0xfe, PT ;  /* 0x000000fe0700780c */ /* 0x000fda0003f06070 */
[----:B------:R-:W-:Y:S05]  /*17c0*/  @!P0 BRA `(.L_x_27) ;  /* 0x0000000000808947 */ /* 0x000fea0003800000 */
[----:B------:R-:W-:-:S13]  /*17d0*/  ISETP.GT.AND P0, PT, R22, 0xfe, PT ;  /* 0x000000fe1600780c */ /* 0x000fda0003f04270 */
[----:B------:R-:W-:Y:S05]  /*17e0*/  @P0 BRA `(.L_x_28) ;  /* 0x00000000006c0947 */ /* 0x000fea0003800000 */
[----:B------:R-:W-:-:S13]  /*17f0*/  ISETP.GE.AND P0, PT, R22, 0x1, PT ;  /* 0x000000011600780c */ /* 0x000fda0003f06270 */
[----:B------:R-:W-:Y:S05]  /*1800*/  @P0 BRA `(.L_x_29) ;  /* 0x0000000000740947 */ /* 0x000fea0003800000 */
[----:B------:R-:W-:Y:S02]  /*1810*/  ISETP.GE.AND P0, PT, R22, -0x18, PT ;  /* 0xffffffe81600780c */ /* 0x000fe40003f06270 */
[----:B------:R-:W-:-:S11]  /*1820*/  LOP3.LUT R0, R0, 0x80000000, RZ, 0xc0, !PT ;  /* 0x8000000000007812 */ /* 0x000fd600078ec0ff */
[----:B------:R-:W-:Y:S05]  /*1830*/  @!P0 BRA `(.L_x_29) ;  /* 0x0000000000688947 */ /* 0x000fea0003800000 */
[-CC-:B------:R-:W-:Y:S01]  /*1840*/  FFMA.RZ R7, R3, R21.reuse, R4.reuse ;  /* 0x0000001503077223 */ /* 0x180fe2000000c004 */
[C---:B------:R-:W-:Y:S01]  /*1850*/  VIADD R18, R22.reuse, 0x20 ;  /* 0x0000002016127836 */ /* 0x040fe20000000000 */
[C---:B------:R-:W-:Y:S02]  /*1860*/  ISETP.NE.AND P2, PT, R22.reuse, RZ, PT ;  /* 0x000000ff1600720c */ /* 0x040fe40003f45270 */
[C---:B------:R-:W-:Y:S02]  /*1870*/  ISETP.NE.AND P1, PT, R22.reuse, RZ, PT ;  /* 0x000000ff1600720c */ /* 0x040fe40003f25270 */
[----:B------:R-:W-:Y:S01]  /*1880*/  LOP3.LUT R11, R7, 0x7fffff, RZ, 0xc0, !PT ;  /* 0x007fffff070b7812 */ /* 0x000fe200078ec0ff */
[CCC-:B------:R-:W-:Y:S01]  /*1890*/  FFMA.RP R7, R3.reuse, R21.reuse, R4.reuse ;  /* 0x0000001503077223 */ /* 0x1c0fe20000008004 */
[----:B------:R-:W-:Y:S01]  /*18a0*/  FFMA.RM R4, R3, R21, R4 ;  /* 0x0000001503047223 */ /* 0x000fe20000004004 */
[----:B------:R-:W-:Y:S02]  /*18b0*/  IADD3 R3, PT, PT, -R22, RZ, RZ ;  /* 0x000000ff16037210 */ /* 0x000fe40007ffe1ff */
[----:B------:R-:W-:-:S02]  /*18c0*/  LOP3.LUT R11, R11, 0x800000, RZ, 0xfc, !PT ;  /* 0x008000000b0b7812 */ /* 0x000fc400078efcff */
[----:B------:R-:W-:Y:S02]  /*18d0*/  FSETP.NEU.FTZ.AND P0, PT, R7, R4, PT ;  /* 0x000000040700720b */ /* 0x000fe40003f1d000 */
[----:B------:R-:W-:Y:S02]  /*18e0*/  SHF.L.U32 R18, R11, R18, RZ ;  /* 0x000000120b127219 */ /* 0x000fe400000006ff */
[----:B------:R-:W-:Y:S02]  /*18f0*/  SEL R4, R3, RZ, P2 ;  /* 0x000000ff03047207 */ /* 0x000fe40001000000 */
[----:B------:R-:W-:Y:S02]  /*1900*/  ISETP.NE.AND P1, PT, R18, RZ, P1 ;  /* 0x000000ff1200720c */ /* 0x000fe40000f25270 */
[----:B------:R-:W-:Y:S02]  /*1910*/  SHF.R.U32.HI R4, RZ, R4, R11 ;  /* 0x00000004ff047219 */ /* 0x000fe4000001160b */
[----:B------:R-:W-:-:S02]  /*1920*/  PLOP3.LUT P0, PT, P0, P1, PT, 0xf8, 0x8f ;  /* 0x00000000008f781c */ /* 0x000fc40000703f70 */
[----:B------:R-:W-:Y:S02]  /*1930*/  SHF.R.U32.HI R18, RZ, 0x1, R4 ;  /* 0x00000001ff127819 */ /* 0x000fe40000011604 */
[----:B------:R-:W-:-:S04]  /*1940*/  SEL R3, RZ, 0x1, !P0 ;  /* 0x00000001ff037807 */ /* 0x000fc80004000000 */
[----:B------:R-:W-:-:S04]  /*1950*/  LOP3.LUT R3, R3, 0x1, R18, 0xf8, !PT ;  /* 0x0000000103037812 */ /* 0x000fc800078ef812 */
[----:B------:R-:W-:-:S05]  /*1960*/  LOP3.LUT R3, R3, R4, RZ, 0xc0, !PT ;  /* 0x0000000403037212 */ /* 0x000fca00078ec0ff */
[----:B------:R-:W-:-:S05]  /*1970*/  IMAD.IADD R3, R18, 0x1, R3 ;  /* 0x0000000112037824 */ /* 0x000fca00078e0203 */
[----:B------:R-:W-:Y:S01]  /*1980*/  LOP3.LUT R0, R3, R0, RZ, 0xfc, !PT ;  /* 0x0000000003007212 */ /* 0x000fe200078efcff */
[----:B------:R-:W-:Y:S06]  /*1990*/  BRA `(.L_x_29) ;  /* 0x0000000000107947 */ /* 0x000fec0003800000 */
.L_x_28:
[----:B------:R-:W-:-:S04]  /*19a0*/  LOP3.LUT R0, R0, 0x80000000, RZ, 0xc0, !PT ;  /* 0x8000000000007812 */ /* 0x000fc800078ec0ff */
[----:B------:R-:W-:Y:S01]  /*19b0*/  LOP3.LUT R0, R0, 0x7f800000, RZ, 0xfc, !PT ;  /* 0x7f80000000007812 */ /* 0x000fe200078efcff */
[----:B------:R-:W-:Y:S06]  /*19c0*/  BRA `(.L_x_29) ;  /* 0x0000000000047947 */ /* 0x000fec0003800000 */
.L_x_27:
[----:B------:R-:W-:-:S07]  /*19d0*/  LEA R0, R18, R0, 0x17 ;  /* 0x0000000012007211 */ /* 0x000fce00078eb8ff */
.L_x_29:
[----:B------:R-:W-:Y:S05]  /*19e0*/  BSYNC.RECONVERGENT B3 ;  /* 0x0000000000037941 */ /* 0x000fea0003800200 */
.L_x_26:
[----:B------:R-:W-:Y:S05]  /*19f0*/  BRA `(.L_x_30) ;  /* 0x0000000000207947 */ /* 0x000fea0003800000 */
.L_x_25:
[----:B------:R-:W-:-:S04]  /*1a00*/  LOP3.LUT R0, R3, 0x80000000, R4, 0x48, !PT ;  /* 0x8000000003007812 */ /* 0x000fc800078e4804 */
[----:B------:R-:W-:Y:S01]  /*1a10*/  LOP3.LUT R0, R0, 0x7f800000, RZ, 0xfc, !PT ;  /* 0x7f80000000007812 */ /* 0x000fe200078efcff */
[----:B------:R-:W-:Y:S06]  /*1a20*/  BRA `(.L_x_30) ;  /* 0x0000000000147947 */ /* 0x000fec0003800000 */
.L_x_24:
[----:B------:R-:W-:Y:S01]  /*1a30*/  LOP3.LUT R0, R3, 0x80000000, R4, 0x48, !PT ;  /* 0x8000000003007812 */ /* 0x000fe200078e4804 */
[----:B------:R-:W-:Y:S06]  /*1a40*/  BRA `(.L_x_30) ;  /* 0x00000000000c7947 */ /* 0x000fec0003800000 */
.L_x_23:
[----:B------:R-:W0:Y:S01]  /*1a50*/  MUFU.RSQ R0, -QNAN ;  /* 0xffc0000000007908 */ /* 0x000e220000001400 */
[----:B------:R-:W-:Y:S05]  /*1a60*/  BRA `(.L_x_30) ;  /* 0x0000000000047947 */ /* 0x000fea0003800000 */
.L_x_22:
[----:B------:R-:W-:-:S07]  /*1a70*/  FADD.FTZ R0, R4, R3 ;  /* 0x0000000304007221 */ /* 0x000fce0000010000 */
.L_x_30:
[----:B------:R-:W-:Y:S05]  /*1a80*/  BSYNC.RECONVERGENT B2 ;  /* 0x0000000000027941 */ /* 0x000fea0003800200 */
.L_x_20:
[----:B------:R-:W-:Y:S02]  /*1a90*/  HFMA2 R23, -RZ, RZ, 0, 0 ;  /* 0x00000000ff177431 */ /* 0x000fe400000001ff */
[----:B------:R-:W-:-:S04]  /*1aa0*/  IMAD.MOV.U32 R22, RZ, RZ, R12 ;  /* 0x000000ffff167224 */ /* 0x000fc800078e000c */
[----:B0-----:R-:W-:Y:S05]  /*1ab0*/  RET.REL.NODEC R22 `(_Z26generateFeatures_kernel_4xiiPfPjS0_S0_ffffffjjjS_) ;  /* 0xffffffe416507950 */ /* 0x001fea0003c3ffff */
.L_x_31:
[----:B------:R-:W-:-:S00]  /*1ac0*/  BRA `(.L_x_31) ;  /* 0xfffffffc00fc7947 */ /* 0x000fc0000383ffff */
[----:B------:R-:W-:-:S00]  /*1ad0*/  NOP ;  /* 0x0000000000007918 */ /* 0x000fc00000000000 */
        /* <DEDUP_REMOVED lines=10> */
.L_x_97:


//--------------------- .text._Z23generateFeatures_kerneliiPfPjS0_S0_ffffffjjjS_ --------------------------
	.section	.text._Z23generateFeatures_kerneliiPfPjS0_S0_ffffffjjjS_,"ax",@progbits
	.align	128
        .global         _Z23generateFeatures_kerneliiPfPjS0_S0_ffffffjjjS_
        .type           _Z23generateFeatures_kerneliiPfPjS0_S0_ffffffjjjS_,@function
        .size           _Z23generateFeatures_kerneliiPfPjS0_S0_ffffffjjjS_,(.L_x_98 - _Z23generateFeatures_kerneliiPfPjS0_S0_ffffffjjjS_)
        .other          _Z23generateFeatures_kerneliiPfPjS0_S0_ffffffjjjS_,@"STO_CUDA_ENTRY STV_DEFAULT"
_Z23generateFeatures_kerneliiPfPjS0_S0_ffffffjjjS_:
.text._Z23generateFeatures_kerneliiPfPjS0_S0_ffffffjjjS_:
[----:B------:R-:W-:Y:S01]  /*0000*/  LDC R1, c[0x0][0x37c] ;  /* 0x0000df00ff017b82 */ /* 0x000fe20000000800 */
[----:B------:R-:W0:Y:S01]  /*0010*/  LDCU UR4, c[0x0][0x3c4] ;  /* 0x00007880ff0477ac */ /* 0x000e220008000800 */
[----:B------:R-:W1:Y:S01]  /*0020*/  S2R R9, SR_TID.X ;  /* 0x0000000000097919 */ /* 0x000e620000002100 */
[----:B------:R-:W-:Y:S01]  /*0030*/  IMAD.MOV.U32 R2, RZ, RZ, RZ ;  /* 0x000000ffff027224 */ /* 0x000fe200078e00ff */
[----:B------:R-:W2:Y:S01]  /*0040*/  LDCU UR5, c[0x0][0x3c8] ;  /* 0x00007900ff0577ac */ /* 0x000ea20008000800 */
[----:B------:R-:W3:Y:S01]  /*0050*/  LDCU UR6, c[0x0][0x380] ;  /* 0x00007000ff0677ac */ /* 0x000ee20008000800 */
[----:B0-----:R-:W0:Y:S01]  /*0060*/  I2F.U32.RP R0, UR4 ;  /* 0x0000000400007d06 */ /* 0x001e220008209000 */
[----:B------:R-:W-:-:S07]  /*0070*/  ISETP.NE.U32.AND P2, PT, RZ, UR4, PT ;  /* 0x00000004ff007c0c */ /* 0x000fce000bf45070 */
[----:B--2---:R-:W2:Y:S08]  /*0080*/  I2F.U32.RP R6, UR5 ;  /* 0x0000000500067d06 */ /* 0x004eb00008209000 */
[----:B0-----:R-:W0:Y:S08]  /*0090*/  MUFU.RCP R0, R0 ;  /* 0x0000000000007308 */ /* 0x001e300000001000 */
[----:B--2---:R-:W2:Y:S01]  /*00a0*/  MUFU.RCP R6, R6 ;  /* 0x0000000600067308 */ /* 0x004ea20000001000 */
[----:B0-----:R-:W-:-:S07]  /*00b0*/  VIADD R3, R0, 0xffffffe ;  /* 0x0ffffffe00037836 */ /* 0x001fce0000000000 */
[----:B------:R-:W0:Y:S01]  /*00c0*/  F2I.FTZ.U32.TRUNC.NTZ R3, R3 ;  /* 0x0000000300037305 */ /* 0x000e22000021f000 */
[----:B--2---:R-:W-:Y:S01]  /*00d0*/  VIADD R4, R6, 0xffffffe ;  /* 0x0ffffffe06047836 */ /* 0x004fe20000000000 */
[----:B------:R-:W-:Y:S01]  /*00e0*/  LOP3.LUT R6, RZ, UR5, RZ, 0x33, !PT ;  /* 0x00000005ff067c12 */ /* 0x000fe2000f8e33ff */
[----:B0-----:R-:W-:-:S04]  /*00f0*/  IMAD.MOV R5, RZ, RZ, -R3 ;  /* 0x000000ffff057224 */ /* 0x001fc800078e0a03 */
[----:B------:R-:W-:-:S04]  /*0100*/  IMAD R5, R5, UR4, RZ ;  /* 0x0000000405057c24 */ /* 0x000fc8000f8e02ff */
[----:B------:R-:W-:Y:S02]  /*0110*/  IMAD.HI.U32 R2, R3, R5, R2 ;  /* 0x0000000503027227 */ /* 0x000fe400078e0002 */
[----:B------:R-:W0:Y:S01]  /*0120*/  S2R R3, SR_CTAID.X ;  /* 0x0000000000037919 */ /* 0x000e220000002500 */
[----:B------:R2:W4:Y:S03]  /*0130*/  F2I.FTZ.U32.TRUNC.NTZ R5, R4 ;  /* 0x0000000400057305 */ /* 0x000526000021f000 */
[----:B-1----:R-:W-:-:S05]  /*0140*/  IMAD.HI.U32 R2, R2, R9, RZ ;  /* 0x0000000902027227 */ /* 0x002fca00078e00ff */
[----:B------:R-:W-:Y:S01]  /*0150*/  IADD3 R0, PT, PT, -R2, RZ, RZ ;  /* 0x000000ff02007210 */ /* 0x000fe20007ffe1ff */
[----:B--2---:R-:W-:-:S04]  /*0160*/  HFMA2 R4, -RZ, RZ, 0, 0 ;  /* 0x00000000ff047431 */ /* 0x004fc800000001ff */
[----:B------:R-:W-:Y:S01]  /*0170*/  IMAD R0, R0, UR4, R9 ;  /* 0x0000000400007c24 */ /* 0x000fe2000f8e0209 */
[----:B----4-:R-:W-:-:S04]  /*0180*/  IADD3 R7, PT, PT, RZ, -R5, RZ ;  /* 0x80000005ff077210 */ /* 0x010fc80007ffe0ff */
[----:B------:R-:W-:Y:S01]  /*0190*/  ISETP.GE.U32.AND P0, PT, R0, UR4, PT ;  /* 0x0000000400007c0c */ /* 0x000fe2000bf06070 */
[----:B------:R-:W-:-:S04]  /*01a0*/  IMAD R7, R7, UR5, RZ ;  /* 0x0000000507077c24 */ /* 0x000fc8000f8e02ff */
[----:B------:R-:W-:-:S08]  /*01b0*/  IMAD.HI.U32 R5, R5, R7, R4 ;  /* 0x0000000705057227 */ /* 0x000fd000078e0004 */
[----:B------:R-:W-:Y:S02]  /*01c0*/  @P0 VIADD R0, R0, -UR4 ;  /* 0x8000000400000c36 */ /* 0x000fe40008000000 */
[----:B------:R-:W-:-:S03]  /*01d0*/  @P0 VIADD R2, R2, 0x1 ;  /* 0x0000000102020836 */ /* 0x000fc60000000000 */
[----:B------:R-:W-:-:S13]  /*01e0*/  ISETP.GE.U32.AND P1, PT, R0, UR4, PT ;  /* 0x0000000400007c0c */ /* 0x000fda000bf26070 */
[----:B------:R-:W-:Y:S01]  /*01f0*/  @P1 VIADD R2, R2, 0x1 ;  /* 0x0000000102021836 */ /* 0x000fe20000000000 */
[----:B------:R-:W-:-:S04]  /*0200*/  @!P2 LOP3.LUT R2, RZ, UR4, RZ, 0x33, !PT ;  /* 0x00000004ff02ac12 */ /* 0x000fc8000f8e33ff */
[----:B------:R-:W-:Y:S01]  /*0210*/  IADD3 R4, PT, PT, -R2, RZ, RZ ;  /* 0x000000ff02047210 */ /* 0x000fe20007ffe1ff */
[----:B0-----:R-:W-:-:S04]  /*0220*/  IMAD R8, R3, 0x4, R2 ;  /* 0x0000000403087824 */ /* 0x001fc800078e0202 */
[----:B------:R-:W-:-:S04]  /*0230*/  IMAD.HI.U32 R5, R5, R8, RZ ;  /* 0x0000000805057227 */ /* 0x000fc800078e00ff */
[----:B------:R-:W-:Y:S02]  /*0240*/  IMAD.MOV R3, RZ, RZ, -R5 ;  /* 0x000000ffff037224 */ /* 0x000fe400078e0a05 */
[----:B------:R-:W-:Y:S02]  /*0250*/  IMAD R9, R4, UR4, R9 ;  /* 0x0000000404097c24 */ /* 0x000fe4000f8e0209 */
[----:B------:R-:W-:-:S05]  /*0260*/  IMAD R0, R3, UR5, R8 ;  /* 0x0000000503007c24 */ /* 0x000fca000f8e0208 */
[----:B------:R-:W-:-:S13]  /*0270*/  ISETP.GE.U32.AND P1, PT, R0, UR5, PT ;  /* 0x0000000500007c0c */ /* 0x000fda000bf26070 */
[----:B------:R-:W-:Y:S01]  /*0280*/  @P1 IADD3 R0, PT, PT, R0, -UR5, RZ ;  /* 0x8000000500001c10 */ /* 0x000fe2000fffe0ff */
[----:B------:R-:W-:Y:S01]  /*0290*/  @P1 VIADD R5, R5, 0x1 ;  /* 0x0000000105051836 */ /* 0x000fe20000000000 */
[----:B------:R-:W-:Y:S02]  /*02a0*/  ISETP.NE.U32.AND P1, PT, RZ, UR5, PT ;  /* 0x00000005ff007c0c */ /* 0x000fe4000bf25070 */
[----:B------:R-:W-:-:S13]  /*02b0*/  ISETP.GE.U32.AND P0, PT, R0, UR5, PT ;  /* 0x0000000500007c0c */ /* 0x000fda000bf06070 */
[----:B------:R-:W-:-:S05]  /*02c0*/  @P0 VIADD R5, R5, 0x1 ;  /* 0x0000000105050836 */ /* 0x000fca0000000000 */
[----:B------:R-:W-:-:S04]  /*02d0*/  SEL R3, R6, R5, !P1 ;  /* 0x0000000506037207 */ /* 0x000fc80004800000 */
[----:B---3--:R-:W-:-:S13]  /*02e0*/  ISETP.GE.AND P2, PT, R3, UR6, PT ;  /* 0x0000000603007c0c */ /* 0x008fda000bf46270 */
        /* <DEDUP_REMOVED lines=8> */
[----:B------:R-:W-:Y:S01]  /*0370*/  LOP3.LUT P0, RZ, R6, R9, RZ, 0xfc, !PT ;  /* 0x0000000906ff7212 */ /* 0x000fe2000780fcff */
[----:B--2---:R-:W-:Y:S01]  /*0380*/  IMAD R3, R3, UR8, R6 ;  /* 0x0000000803037c24 */ /* 0x004fe2000f8e0206 */
[----:B---3--:R-:W-:-:S11]  /*0390*/  ISETP.GT.U32.AND P1, PT, R11, R6, PT ;  /* 0x000000060b00720c */ /* 0x008fd60003f24070 */
[----:B------:R-:W-:-:S05]  /*03a0*/  @!P0 VIMNMX.U32 R11, PT, PT, R11, UR5, PT ;  /* 0x000000050b0b8c48 */ /* 0x000fca000bfe0000 */
[----:B------:R0:W-:Y:S01]  /*03b0*/  @!P0 STG.E desc[UR6][R4.64], R11 ;  /* 0x0000000b04008986 */ /* 0x0001e2000c101906 */
[----:B------:R-:W-:Y:S05]  /*03c0*/  @!P1 EXIT ;  /* 0x000000000000994d */ /* 0x000fea0003800000 */
[----:B------:R-:W1:Y:S01]  /*03d0*/  LDC.64 R20, c[0x0][0x390] ;  /* 0x0000e400ff147b82 */ /* 0x000e620000000a00 */
[----:B------:R-:W-:Y:S01]  /*03e0*/  ISETP.NE.AND P0, PT, R9, RZ, PT ;  /* 0x000000ff0900720c */ /* 0x000fe20003f05270 */
[----:B------:R-:W-:-:S04]  /*03f0*/  IMAD R0, R3, UR4, R9 ;  /* 0x0000000403007c24 */ /* 0x000fc8000f8e0209 */
[----:B------:R-:W-:Y:S02]  /*0400*/  IMAD R17, R0, 0x5, RZ ;  /* 0x0000000500117824 */ /* 0x000fe400078e02ff */
[----:B0-----:R-:W0:Y:S08]  /*0410*/  LDC.64 R4, c[0x0][0x398] ;  /* 0x0000e600ff047b82 */ /* 0x001e300000000a00 */
[----:B------:R-:W2:Y:S01]  /*0420*/  LDC.64 R12, c[0x0][0x388] ;  /* 0x0000e200ff0c7b82 */ /* 0x000ea20000000a00 */
[C---:B------:R-:W-:Y:S01]  /*0430*/  IADD3 R19, PT, PT, R17.reuse, 0x2, RZ ;  /* 0x0000000211137810 */ /* 0x040fe20007ffe0ff */
[----:B------:R-:W-:-:S02]  /*0440*/  VIADD R15, R17, 0x1 ;  /* 0x00000001110f7836 */ /* 0x000fc40000000000 */
[----:B------:R-:W-:Y:S02]  /*0450*/  VIADD R11, R17, 0x3 ;  /* 0x00000003110b7836 */ /* 0x000fe40000000000 */
[----:B-1----:R-:W-:-:S05]  /*0460*/  @!P0 IMAD.WIDE R20, R3, 0x4, R20 ;  /* 0x0000000403148825 */ /* 0x002fca00078e0214 */
[----:B------:R1:W3:Y:S01]  /*0470*/  @!P0 LDG.E R0, desc[UR6][R20.64] ;  /* 0x0000000614008981 */ /* 0x0002e2000c1e1900 */
[----:B0-----:R-:W-:-:S04]  /*0480*/  @!P0 IMAD.WIDE R4, R3, 0x10, R4 ;  /* 0x0000001003048825 */ /* 0x001fc800078e0204 */
[C---:B------:R-:W-:Y:S02]  /*0490*/  VIADD R3, R17.reuse, 0x4 ;  /* 0x0000000411037836 */ /* 0x040fe40000000000 */
[----:B------:R-:W4:Y:S01]  /*04a0*/  @!P0 LDG.E.128 R4, desc[UR6][R4.64] ;  /* 0x0000000604048981 */ /* 0x000f22000c1e1d00 */
[----:B--2---:R-:W-:-:S04]  /*04b0*/  IMAD.WIDE.U32 R16, R17, 0x4, R12 ;  /* 0x0000000411107825 */ /* 0x004fc800078e000c */
[----:B------:R-:W-:-:S04]  /*04c0*/  IMAD.WIDE.U32 R14, R15, 0x4, R12 ;  /* 0x000000040f0e7825 */ /* 0x000fc800078e000c */
[--C-:B------:R-:W-:Y:S02]  /*04d0*/  IMAD.WIDE.U32 R18, R19, 0x4, R12.reuse ;  /* 0x0000000413127825 */ /* 0x100fe400078e000c */
[----:B------:R-:W2:Y:S02]  /*04e0*/  LDG.E R15, desc[UR6][R14.64] ;  /* 0x000000060e0f7981 */ /* 0x000ea4000c1e1900 */
[--C-:B------:R-:W-:Y:S02]  /*04f0*/  IMAD.WIDE.U32 R10, R11, 0x4, R12.reuse ;  /* 0x000000040b0a7825 */ /* 0x100fe400078e000c */
[----:B------:R-:W5:Y:S02]  /*0500*/  LDG.E R19, desc[UR6][R18.64] ;  /* 0x0000000612137981 */ /* 0x000f64000c1e1900 */
[----:B------:R-:W-:Y:S02]  /*0510*/  IMAD.WIDE.U32 R12, R3, 0x4, R12 ;  /* 0x00000004030c7825 */ /* 0x000fe400078e000c */
[----:B------:R0:W5:Y:S04]  /*0520*/  LDG.E R3, desc[UR6][R16.64] ;  /* 0x0000000610037981 */ /* 0x000168000c1e1900 */
[----:B------:R0:W5:Y:S04]  /*0530*/  LDG.E R11, desc[UR6][R10.64] ;  /* 0x000000060a0b7981 */ /* 0x000168000c1e1900 */
[----:B------:R0:W5:Y:S01]  /*0540*/  LDG.E R27, desc[UR6][R12.64] ;  /* 0x000000060c1b7981 */ /* 0x000162000c1e1900 */
[----:B------:R-:W0:Y:S01]  /*0550*/  S2R R24, SR_CgaCtaId ;  /* 0x0000000000187919 */ /* 0x000e220000008800 */
[----:B-1----:R-:W-:-:S04]  /*0560*/  MOV R20, 0x400 ;  /* 0x0000040000147802 */ /* 0x002fc80000000f00 */
[C---:B------:R-:W-:Y:S01]  /*0570*/  IADD3 R21, PT, PT, R20.reuse, 0x1480, RZ ;  /* 0x0000148014157810 */ /* 0x040fe20007ffe0ff */
[C---:B------:R-:W-:Y:S02]  /*0580*/  VIADD R22, R20.reuse, 0x1440 ;  /* 0x0000144014167836 */ /* 0x040fe40000000000 */
[----:B------:R-:W-:Y:S01]  /*0590*/  VIADD R23, R20, 0x1400 ;  /* 0x0000140014177836 */ /* 0x000fe20000000000 */
[C---:B0-----:R-:W-:Y:S02]  /*05a0*/  LEA R25, R24.reuse, R20, 0x18 ;  /* 0x0000001418197211 */ /* 0x041fe400078ec0ff */
[C---:B------:R-:W-:Y:S02]  /*05b0*/  LEA R17, R24.reuse, R21, 0x18 ;  /* 0x0000001518117211 */ /* 0x040fe400078ec0ff */
[C---:B------:R-:W-:Y:S02]  /*05c0*/  LEA R21, R24.reuse, R22, 0x18 ;  /* 0x0000001618157211 */ /* 0x040fe400078ec0ff */
[----:B------:R-:W-:Y:S01]  /*05d0*/  LEA R23, R24, R23, 0x18 ;  /* 0x0000001718177211 */ /* 0x000fe200078ec0ff */
[C---:B------:R-:W-:Y:S01]  /*05e0*/  IMAD R10, R2.reuse, 0x500, R25 ;  /* 0x00000500020a7824 */ /* 0x040fe200078e0219 */
[C---:B------:R-:W-:Y:S01]  /*05f0*/  LEA R17, R2.reuse, R17, 0x2 ;  /* 0x0000001102117211 */ /* 0x040fe200078e10ff */
[----:B------:R-:W-:-:S02]  /*0600*/  IMAD R13, R2, 0x10, R21 ;  /* 0x00000010020d7824 */ /* 0x000fc400078e0215 */
[----:B------:R-:W-:Y:S02]  /*0610*/  IMAD R23, R2, 0x10, R23 ;  /* 0x0000001002177824 */ /* 0x000fe400078e0217 */
[C---:B------:R-:W-:Y:S01]  /*0620*/  IMAD R10, R9.reuse, 0x14, R10 ;  /* 0x00000014090a7824 */ /* 0x040fe200078e020a */
[----:B------:R-:W-:Y:S01]  /*0630*/  BSSY.RECONVERGENT B0, `(.L_x_32) ;  /* 0x0000020000007945 */ /* 0x000fe20003800200 */
[----:B---3--:R-:W-:Y:S04]  /*0640*/  @!P0 STS [R17], R0 ;  /* 0x0000000011008388 */ /* 0x008fe80000000800 */
[----:B----4-:R-:W-:Y:S04]  /*0650*/  @!P0 STS.128 [R13], R4 ;  /* 0x000000040d008388 */ /* 0x010fe80000000c00 */
[----:B------:R-:W-:Y:S04]  /*0660*/  @!P0 STS.128 [R23], RZ ;  /* 0x000000ff17008388 */ /* 0x000fe80000000c00 */
[----:B--2---:R-:W-:Y:S04]  /*0670*/  STS [R10+0x4], R15 ;  /* 0x0000040f0a007388 */ /* 0x004fe80000000800 */
[----:B-----5:R-:W-:Y:S04]  /*0680*/  STS [R10+0x8], R19 ;  /* 0x000008130a007388 */ /* 0x020fe80000000800 */
[----:B------:R-:W-:Y:S04]  /*0690*/  STS [R10], R3 ;  /* 0x000000030a007388 */ /* 0x000fe80000000800 */
[----:B------:R-:W-:Y:S04]  /*06a0*/  STS [R10+0xc], R11 ;  /* 0x00000c0b0a007388 */ /* 0x000fe80000000800 */
[----:B------:R-:W-:Y:S01]  /*06b0*/  STS [R10+0x10], R27 ;  /* 0x0000101b0a007388 */ /* 0x000fe20000000800 */
[----:B------:R-:W-:Y:S06]  /*06c0*/  BAR.SYNC.DEFER_BLOCKING 0x0 ;  /* 0x0000000000007b1d */ /* 0x000fec0000010000 */
[----:B------:R-:W0:Y:S02]  /*06d0*/  LDS R12, [R17] ;  /* 0x00000000110c7984 */ /* 0x000e240000000800 */
[----:B0-----:R-:W-:-:S13]  /*06e0*/  ISETP.GE.AND P0, PT, R9, R12, PT ;  /* 0x0000000c0900720c */ /* 0x001fda0003f06270 */
[----:B------:R-:W-:Y:S05]  /*06f0*/  @P0 BRA `(.L_x_33) ;  /* 0x00000000004c0947 */ /* 0x000fea0003800000 */
[----:B------:R0:W1:Y:S01]  /*0700*/  LDS R3, [R10] ;  /* 0x000000000a037984 */ /* 0x0000620000000800 */
[----:B------:R-:W-:Y:S01]  /*0710*/  BSSY.RECONVERGENT B1, `(.L_x_34) ;  /* 0x0000005000017945 */ /* 0x000fe20003800200 */
.L_x_35:
[----:B------:R-:W1:Y:S02]  /*0720*/  LDS R4, [R23] ;  /* 0x0000000017047984 */ /* 0x000e640000000800 */
[----:B-1----:R-:W-:-:S05]  /*0730*/  FADD R5, R3, R4 ;  /* 0x0000000403057221 */ /* 0x002fca0000000000 */
[----:B------:R-:W1:Y:S02]  /*0740*/  ATOMS.CAST.SPIN P0, [R23], R4, R5 ;  /* 0x000000041700758d */ /* 0x000e640001800005 */
[----:B-1----:R-:W-:Y:S05]  /*0750*/  @!P0 BRA `(.L_x_35) ;  /* 0xfffffffc00f08947 */ /* 0x002fea000383ffff */
[----:B------:R-:W-:Y:S05]  /*0760*/  BSYNC.RECONVERGENT B1 ;  /* 0x0000000000017941 */ /* 0x000fea0003800200 */
.L_x_34:
[----:B------:R1:W2:Y:S01]  /*0770*/  LDS R3, [R10+0x4] ;  /* 0x000004000a037984 */ /* 0x0002a20000000800 */
[----:B------:R-:W-:Y:S01]  /*0780*/  BSSY.RECONVERGENT B1, `(.L_x_36) ;  /* 0x0000005000017945 */ /* 0x000fe20003800200 */
.L_x_37:
[----:B------:R-:W2:Y:S02]  /*0790*/  LDS R4, [R23+0x4] ;  /* 0x0000040017047984 */ /* 0x000ea40000000800 */
[----:B--2---:R-:W-:-:S05]  /*07a0*/  FADD R5, R3, R4 ;  /* 0x0000000403057221 */ /* 0x004fca0000000000 */
[----:B------:R-:W2:Y:S02]  /*07b0*/  ATOMS.CAST.SPIN P0, [R23+0x4], R4, R5 ;  /* 0x000004041700758d */ /* 0x000ea40001800005 */
[----:B--2---:R-:W-:Y:S05]  /*07c0*/  @!P0 BRA `(.L_x_37) ;  /* 0xfffffffc00f08947 */ /* 0x004fea000383ffff */
[----:B------:R-:W-:Y:S05]  /*07d0*/  BSYNC.RECONVERGENT B1 ;  /* 0x0000000000017941 */ /* 0x000fea0003800200 */
.L_x_36:
[----:B------:R2:W3:Y:S02]  /*07e0*/  LDS R3, [R10+0x8] ;  /* 0x000008000a037984 */ /* 0x0004e40000000800 */
.L_x_38:
[----:B------:R-:W3:Y:S02]  /*07f0*/  LDS R4, [R23+0x8] ;  /* 0x0000080017047984 */ /* 0x000ee40000000800 */
[----:B---3--:R-:W-:-:S05]  /*0800*/  FADD R5, R3, R4 ;  /* 0x0000000403057221 */ /* 0x008fca0000000000 */
[----:B------:R-:W3:Y:S02]  /*0810*/  ATOMS.CAST.SPIN P0, [R23+0x8], R4, R5 ;  /* 0x000008041700758d */ /* 0x000ee40001800005 */
[----:B---3--:R-:W-:Y:S05]  /*0820*/  @!P0 BRA `(.L_x_38) ;  /* 0xfffffffc00f08947 */ /* 0x008fea000383ffff */
.L_x_33:
[----:B------:R-:W-:Y:S05]  /*0830*/  BSYNC.RECONVERGENT B0 ;  /* 0x0000000000007941 */ /* 0x000fea0003800200 */
.L_x_32:
[----:B------:R-:W-:Y:S06]  /*0840*/  BAR.SYNC.DEFER_BLOCKING 0x0 ;  /* 0x0000000000007b1d */ /* 0x000fec0000010000 */
[----:B------:R-:W-:Y:S01]  /*0850*/  BSSY.RECONVERGENT B0, `(.L_x_39) ;  /* 0x000000f000007945 */ /* 0x000fe20003800200 */
[----:B------:R-:W3:Y:S04]  /*0860*/  LDS R12, [R17] ;  /* 0x00000000110c7984 */ /* 0x000ee80000000800 */
[----:B------:R-:W4:Y:S01]  /*0870*/  LDS.128 R4, [R23] ;  /* 0x0000000017047984 */ /* 0x000f220000000c00 */
[----:B---3--:R-:W-:-:S04]  /*0880*/  I2FP.F32.S32 R3, R12 ;  /* 0x0000000c00037245 */ /* 0x008fc80000201400 */
[----:B------:R-:W3:Y:S08]  /*0890*/  MUFU.RCP R0, R3 ;  /* 0x0000000300007308 */ /* 0x000ef00000001000 */
[----:B----4-:R-:W4:Y:S01]  /*08a0*/  FCHK P0, R4, R3 ;  /* 0x0000000304007302 */ /* 0x010f220000000000 */
[----:B---3--:R-:W-:-:S04]  /*08b0*/  FFMA R11, -R3, R0, 1 ;  /* 0x3f800000030b7423 */ /* 0x008fc80000000100 */
[----:B------:R-:W-:-:S04]  /*08c0*/  FFMA R11, R0, R11, R0 ;  /* 0x0000000b000b7223 */ /* 0x000fc80000000000 */
[----:B------:R-:W-:-:S04]  /*08d0*/  FFMA R0, R4, R11, RZ ;  /* 0x0000000b04007223 */ /* 0x000fc800000000ff */
[----:B------:R-:W-:-:S04]  /*08e0*/  FFMA R7, -R3, R0, R4 ;  /* 0x0000000003077223 */ /* 0x000fc80000000104 */
[----:B------:R-:W-:Y:S01]  /*08f0*/  FFMA R11, R11, R7, R0 ;  /* 0x000000070b0b7223 */ /* 0x000fe20000000000 */
[----:B----4-:R-:W-:Y:S06]  /*0900*/  @!P0 BRA `(.L_x_40) ;  /* 0x00000000000c8947 */ /* 0x010fec0003800000 */
[----:B------:R-:W-:-:S07]  /*0910*/  MOV R16, 0x930 ;  /* 0x0000093000107802 */ /* 0x000fce0000000f00 */
[----:B012---:R-:W-:Y:S05]  /*0920*/  CALL.REL.NOINC `($__internal_1_$__cuda_sm3x_div_rn_noftz_f32_slowpath) ;  /* 0x0000001000247944 */ /* 0x007fea0003c00000 */
[----:B------:R-:W-:-:S07]  /*0930*/  MOV R11, R0 ;  /* 0x00000000000b7202 */ /* 0x000fce0000000f00 */
.L_x_40:
[----:B------:R-:W-:Y:S05]  /*0940*/  BSYNC.RECONVERGENT B0 ;  /* 0x0000000000007941 */ /* 0x000fea0003800200 */
.L_x_39:
[----:B------:R-:W3:Y:S01]  /*0950*/  MUFU.RCP R0, R3 ;  /* 0x0000000300007308 */ /* 0x000ee20000001000 */
[----:B------:R-:W-:Y:S07]  /*0960*/  BSSY.RECONVERGENT B0, `(.L_x_41) ;  /* 0x000000c000007945 */ /* 0x000fee0003800200 */
[----:B------:R-:W4:Y:S01]  /*0970*/  FCHK P0, R5, R3 ;  /* 0x0000000305007302 */ /* 0x000f220000000000 */
[----:B---3--:R-:W-:-:S04]  /*0980*/  FFMA R7, -R3, R0, 1 ;  /* 0x3f80000003077423 */ /* 0x008fc80000000100 */
[----:B------:R-:W-:-:S04]  /*0990*/  FFMA R15, R0, R7, R0 ;  /* 0x00000007000f7223 */ /* 0x000fc80000000000 */
[----:B------:R-:W-:-:S04]  /*09a0*/  FFMA R14, R5, R15, RZ ;  /* 0x0000000f050e7223 */ /* 0x000fc800000000ff */
[----:B------:R-:W-:-:S04]  /*09b0*/  FFMA R7, -R3, R14, R5 ;  /* 0x0000000e03077223 */ /* 0x000fc80000000105 */
[----:B------:R-:W-:Y:S01]  /*09c0*/  FFMA R14, R15, R7, R14 ;  /* 0x000000070f0e7223 */ /* 0x000fe2000000000e */
[----:B----4-:R-:W-:Y:S06]  /*09d0*/  @!P0 BRA `(.L_x_42) ;  /* 0x0000000000108947 */ /* 0x010fec0003800000 */
[----:B------:R-:W-:Y:S01]  /*09e0*/  IMAD.MOV.U32 R4, RZ, RZ, R5 ;  /* 0x000000ffff047224 */ /* 0x000fe200078e0005 */
[----:B------:R-:W-:-:S07]  /*09f0*/  MOV R16, 0xa10 ;  /* 0x00000a1000107802 */ /* 0x000fce0000000f00 */
[----:B012---:R-:W-:Y:S05]  /*0a00*/  CALL.REL.NOINC `($__internal_1_$__cuda_sm3x_div_rn_noftz_f32_slowpath) ;  /* 0x0000000c00ec7944 */ /* 0x007fea0003c00000 */
[----:B------:R-:W-:-:S07]  /*0a10*/  IMAD.MOV.U32 R14, RZ, RZ, R0 ;  /* 0x000000ffff0e7224 */ /* 0x000fce00078e0000 */
.L_x_42:
[----:B------:R-:W-:Y:S05]  /*0a20*/  BSYNC.RECONVERGENT B0 ;  /* 0x0000000000007941 */ /* 0x000fea0003800200 */
.L_x_41:
        /* <DEDUP_REMOVED lines=9> */
[----:B------:R-:W-:Y:S02]  /*0ac0*/  MOV R4, R6 ;  /* 0x0000000600047202 */ /* 0x000fe40000000f00 */
[----:B------:R-:W-:-:S07]  /*0ad0*/  MOV R16, 0xaf0 ;  /* 0x00000af000107802 */ /* 0x000fce0000000f00 */
[----:B012---:R-:W-:Y:S05]  /*0ae0*/  CALL.REL.NOINC `($__internal_1_$__cuda_sm3x_div_rn_noftz_f32_slowpath) ;  /* 0x0000000c00b47944 */ /* 0x007fea0003c00000 */
.L_x_44:
[----:B------:R-:W-:Y:S05]  /*0af0*/  BSYNC.RECONVERGENT B0 ;  /* 0x0000000000007941 */ /* 0x000fea0003800200 */
.L_x_43:
[----:B------:R-:W3:Y:S01]  /*0b00*/  LDS.128 R4, [R13] ;  /* 0x000000000d047984 */ /* 0x000ee20000000c00 */
[----:B------:R-:W4:Y:S01]  /*0b10*/  LDC.64 R20, c[0x0][0x3a8] ;  /* 0x0000ea00ff147b82 */ /* 0x000f220000000a00 */
[----:B------:R-:W-:Y:S01]  /*0b20*/  ISETP.GE.AND P0, PT, R9, R12, PT ;  /* 0x0000000c0900720c */ /* 0x000fe20003f06270 */
[----:B------:R-:W-:Y:S06]  /*0b30*/  BSSY.RECONVERGENT B0, `(.L_x_45) ;  /* 0x000007b000007945 */ /* 0x000fec0003800200 */
[----:B------:R-:W5:Y:S08]  /*0b40*/  LDC.64 R18, c[0x0][0x3b0] ;  /* 0x0000ec00ff127b82 */ /* 0x000f700000000a00 */
[----:B------:R-:W0:Y:S01]  /*0b50*/  LDC.64 R16, c[0x0][0x3b8] ;  /* 0x0000ee00ff107b82 */ /* 0x000e220000000a00 */
[----:B---3--:R-:W-:-:S02]  /*0b60*/  I2FP.F32.S32 R7, R7 ;  /* 0x0000000700077245 */ /* 0x008fc40000201400 */
[----:B------:R-:W-:Y:S02]  /*0b70*/  I2FP.F32.S32 R6, R6 ;  /* 0x0000000600067245 */ /* 0x000fe40000201400 */
[----:B------:R-:W-:Y:S01]  /*0b80*/  I2FP.F32.S32 R5, R5 ;  /* 0x0000000500057245 */ /* 0x000fe20000201400 */
[----:B----4-:R-:W-:Y:S02]  /*0b90*/  FMUL R7, R7, R20 ;  /* 0x0000001407077220 */ /* 0x010fe40000400000 */
[----:B------:R-:W-:Y:S02]  /*0ba0*/  FMUL R6, R6, R21 ;  /* 0x0000001506067220 */ /* 0x000fe40000400000 */
[----:B-----5:R-:W-:Y:S01]  /*0bb0*/  FMUL R5, R5, R18 ;  /* 0x0000001205057220 */ /* 0x020fe20000400000 */
[----:B------:R-:W-:Y:S01]  /*0bc0*/  FFMA R20, R20, 0.5, R7 ;  /* 0x3f00000014147823 */ /* 0x000fe20000000007 */
[----:B------:R-:W-:Y:S02]  /*0bd0*/  FFMA R21, R21, 0.5, R6 ;  /* 0x3f00000015157823 */ /* 0x000fe40000000006 */
[----:B------:R-:W-:Y:S01]  /*0be0*/  FFMA R18, R18, 0.5, R5 ;  /* 0x3f00000012127823 */ /* 0x000fe20000000005 */
[----:B------:R-:W-:Y:S01]  /*0bf0*/  FADD R19, R20, R19 ;  /* 0x0000001314137221 */ /* 0x000fe20000000000 */
[----:B0-----:R-:W-:-:S02]  /*0c00*/  FADD R16, R21, R16 ;  /* 0x0000001015107221 */ /* 0x001fc40000000000 */
[----:B------:R-:W-:Y:S01]  /*0c10*/  FADD R18, R18, R17 ;  /* 0x0000001112127221 */ /* 0x000fe20000000000 */
[----:B------:R-:W-:Y:S06]  /*0c20*/  @P0 BRA `(.L_x_46) ;  /* 0x00000000008c0947 */ /* 0x000fec0003800000 */
[----:B------:R-:W0:Y:S01]  /*0c30*/  S2R R7, SR_CgaCtaId ;  /* 0x0000000000077919 */ /* 0x000e220000008800 */
[----:B------:R-:W-:Y:S01]  /*0c40*/  MOV R6, 0x400 ;  /* 0x0000040000067802 */ /* 0x000fe20000000f00 */
[----:B------:R-:W3:Y:S01]  /*0c50*/  LDCU UR4, c[0x0][0x3c0] ;  /* 0x00007800ff0477ac */ /* 0x000ee20008000800 */
[----:B------:R-:W4:Y:S03]  /*0c60*/  LDS R4, [R10] ;  /* 0x000000000a047984 */ /* 0x000f260000000800 */
[----:B------:R-:W-:Y:S01]  /*0c70*/  VIADD R6, R6, 0x1490 ;  /* 0x0000149006067836 */ /* 0x000fe20000000000 */
[----:B------:R-:W5:Y:S04]  /*0c80*/  LDS R5, [R10+0x4] ;  /* 0x000004000a057984 */ /* 0x000f680000000800 */
[----:B------:R-:W1:Y:S01]  /*0c90*/  LDS R3, [R10+0x8] ;  /* 0x000008000a037984 */ /* 0x000e620000000800 */
[----:B0-----:R-:W-:-:S05]  /*0ca0*/  LEA R7, R7, R6, 0x18 ;  /* 0x0000000607077211 */ /* 0x001fca00078ec0ff */
[----:B------:R-:W-:-:S04]  /*0cb0*/  IMAD R6, R2, 0xb00, R7 ;  /* 0x00000b0002067824 */ /* 0x000fc800078e0207 */
[----:B------:R-:W-:Y:S02]  /*0cc0*/  IMAD R6, R9, 0x2c, R6 ;  /* 0x0000002c09067824 */ /* 0x000fe400078e0206 */
[----:B----4-:R-:W-:Y:S01]  /*0cd0*/  FADD R11, R4, -R11 ;  /* 0x8000000b040b7221 */ /* 0x010fe20000000000 */
[----:B------:R-:W-:Y:S02]  /*0ce0*/  FADD R19, -R19, R4 ;  /* 0x0000000413137221 */ /* 0x000fe40000000100 */
[----:B------:R-:W-:Y:S01]  /*0cf0*/  STS [R6], R4 ;  /* 0x0000000406007388 */ /* 0x000fe20000000800 */
[----:B-----5:R-:W-:Y:S01]  /*0d00*/  FADD R15, R5, -R14 ;  /* 0x8000000e050f7221 */ /* 0x020fe20000000000 */
[----:B------:R-:W-:Y:S02]  /*0d10*/  FADD R21, -R16, R5 ;  /* 0x0000000510157221 */ /* 0x000fe40000000100 */
[----:B------:R-:W-:Y:S01]  /*0d20*/  STS [R6+0x4], R5 ;  /* 0x0000040506007388 */ /* 0x000fe20000000800 */
[----:B-1----:R-:W-:Y:S01]  /*0d30*/  FADD R17, R3, -R0 ;  /* 0x8000000003117221 */ /* 0x002fe20000000000 */
[----:B---3--:R-:W-:-:S02]  /*0d40*/  IMAD.U32 R0, RZ, RZ, UR4 ;  /* 0x00000004ff007e24 */ /* 0x008fc4000f8e00ff */
[----:B------:R-:W-:Y:S04]  /*0d50*/  STS [R6+0x8], R3 ;  /* 0x0000080306007388 */ /* 0x000fe80000000800 */
[----:B------:R-:W0:Y:S01]  /*0d60*/  LDS R7, [R10+0xc] ;  /* 0x00000c000a077984 */ /* 0x000e220000000800 */
[----:B------:R-:W-:-:S03]  /*0d70*/  ISETP.GT.U32.AND P0, PT, R0, 0xa, PT ;  /* 0x0000000a0000780c */ /* 0x000fc60003f04070 */
[----:B0-----:R-:W-:Y:S04]  /*0d80*/  STS [R6+0xc], R7 ;  /* 0x00000c0706007388 */ /* 0x001fe80000000800 */
[----:B------:R-:W0:Y:S04]  /*0d90*/  LDS R13, [R10+0x10] ;  /* 0x000010000a0d7984 */ /* 0x000e280000000800 */
[----:B------:R1:W-:Y:S04]  /*0da0*/  STS [R6+0x14], R11 ;  /* 0x0000140b06007388 */ /* 0x0003e80000000800 */
[----:B------:R1:W-:Y:S04]  /*0db0*/  STS [R6+0x18], R15 ;  /* 0x0000180f06007388 */ /* 0x0003e80000000800 */
[----:B------:R1:W-:Y:S04]  /*0dc0*/  STS [R6+0x1c], R17 ;  /* 0x00001c1106007388 */ /* 0x0003e80000000800 */
[----:B------:R1:W-:Y:S04]  /*0dd0*/  STS [R6+0x20], R19 ;  /* 0x0000201306007388 */ /* 0x0003e80000000800 */
[----:B------:R1:W-:Y:S04]  /*0de0*/  STS [R6+0x24], R21 ;  /* 0x0000241506007388 */ /* 0x0003e80000000800 */
[----:B0-----:R1:W-:Y:S01]  /*0df0*/  STS [R6+0x10], R13 ;  /* 0x0000100d06007388 */ /* 0x0013e20000000800 */
[----:B------:R-:W-:Y:S05]  /*0e00*/  @!P0 BRA `(.L_x_47) ;  /* 0x0000000400348947 */ /* 0x000fea0003800000 */
[----:B------:R-:W1:Y:S01]  /*0e10*/  LDC R5, c[0x0][0x3c4] ;  /* 0x0000f100ff057b82 */ /* 0x000e620000000800 */
[----:B------:R-:W-:Y:S01]  /*0e20*/  FADD R3, R3, -R18 ;  /* 0x8000001203037221 */ /* 0x000fe20000000000 */
[----:B-1----:R-:W-:-:S05]  /*0e30*/  LEA R6, R5, R6, 0x2 ;  /* 0x0000000605067211 */ /* 0x002fca00078e10ff */
[----:B------:R0:W-:Y:S01]  /*0e40*/  STS [R6+0x14], R3 ;  /* 0x0000140306007388 */ /* 0x0001e20000000800 */
[----:B------:R-:W-:Y:S05]  /*0e50*/  BRA `(.L_x_47) ;  /* 0x0000000400207947 */ /* 0x000fea0003800000 */
.L_x_46:
[----:B------:R-:W0:Y:S02]  /*0e60*/  LDCU UR4, c[0x0][0x3c0] ;  /* 0x00007800ff0477ac */ /* 0x000e240008000800 */
[----:B0-----:R-:W-:-:S05]  /*0e70*/  IMAD.U32 R0, RZ, RZ, UR4 ;  /* 0x00000004ff007e24 */ /* 0x001fca000f8e00ff */
[----:B------:R-:W-:-:S13]  /*0e80*/  ISETP.NE.AND P0, PT, R0, RZ, PT ;  /* 0x000000ff0000720c */ /* 0x000fda0003f05270 */
[----:B------:R-:W-:Y:S05]  /*0e90*/  @!P0 BRA `(.L_x_47) ;  /* 0x0000000400108947 */ /* 0x000fea0003800000 */
[----:B------:R-:W0:Y:S01]  /*0ea0*/  S2R R4, SR_CgaCtaId ;  /* 0x0000000000047919 */ /* 0x000e220000008800 */
[----:B------:R-:W-:Y:S02]  /*0eb0*/  MOV R3, 0x400 ;  /* 0x0000040000037802 */ /* 0x000fe40000000f00 */
[C---:B------:R-:W-:Y:S02]  /*0ec0*/  ISETP.GE.U32.AND P0, PT, R0.reuse, 0x10, PT ;  /* 0x000000100000780c */ /* 0x040fe40003f06070 */
[----:B------:R-:W-:Y:S01]  /*0ed0*/  LOP3.LUT R7, R0, 0xf, RZ, 0xc0, !PT ;  /* 0x0000000f00077812 */ /* 0x000fe200078ec0ff */
[----:B------:R-:W-:-:S03]  /*0ee0*/  VIADD R3, R3, 0x1490 ;  /* 0x0000149003037836 */ /* 0x000fc60000000000 */
[----:B------:R-:W-:Y:S02]  /*0ef0*/  ISETP.NE.AND P1, PT, R7, RZ, PT ;  /* 0x000000ff0700720c */ /* 0x000fe40003f25270 */
[----:B0-----:R-:W-:-:S05]  /*0f00*/  LEA R3, R4, R3, 0x18 ;  /* 0x0000000304037211 */ /* 0x001fca00078ec0ff */
[----:B------:R-:W-:Y:S02]  /*0f10*/  IMAD R4, R2, 0xb00, R3 ;  /* 0x00000b0002047824 */ /* 0x000fe400078e0203 */
[----:B------:R-:W-:Y:S02]  /*0f20*/  HFMA2 R3, -RZ, RZ, 0, 0 ;  /* 0x00000000ff037431 */ /* 0x000fe400000001ff */
[----:B-12---:R-:W-:Y:S01]  /*0f30*/  IMAD R10, R9, 0x2c, R4 ;  /* 0x0000002c090a7824 */ /* 0x006fe200078e0204 */
[----:B------:R-:W-:Y:S06]  /*0f40*/  @!P0 BRA `(.L_x_48) ;  /* 0x0000000000608947 */ /* 0x000fec0003800000 */
[----:B------:R-:W-:Y:S01]  /*0f50*/  LOP3.LUT R3, R0, 0xfffffff0, RZ, 0xc0, !PT ;  /* 0xfffffff000037812 */ /* 0x000fe200078ec0ff */
[----:B------:R-:W-:-:S04]  /*0f60*/  IMAD.MOV.U32 R5, RZ, RZ, RZ ;  /* 0x000000ffff057224 */ /* 0x000fc800078e00ff */
[----:B------:R-:W-:-:S07]  /*0f70*/  IMAD.MOV R4, RZ, RZ, -R3 ;  /* 0x000000ffff047224 */ /* 0x000fce00078e0a03 */
.L_x_49:
[C---:B0-----:R-:W-:Y:S01]  /*0f80*/  LEA R6, R5.reuse, R10, 0x2 ;  /* 0x0000000a05067211 */ /* 0x041fe200078e10ff */
[----:B------:R-:W-:Y:S02]  /*0f90*/  VIADD R4, R4, 0x10 ;  /* 0x0000001004047836 */ /* 0x000fe40000000000 */
[----:B------:R-:W-:Y:S02]  /*0fa0*/  VIADD R5, R5, 0x10 ;  /* 0x0000001005057836 */ /* 0x000fe40000000000 */
[----:B------:R0:W-:Y:S01]  /*0fb0*/  STS [R6], RZ ;  /* 0x000000ff06007388 */ /* 0x0001e20000000800 */
[----:B------:R-:W-:-:S03]  /*0fc0*/  ISETP.NE.AND P0, PT, R4, RZ, PT ;  /* 0x000000ff0400720c */ /* 0x000fc60003f05270 */
        /* <DEDUP_REMOVED lines=14> */
[----:B------:R0:W-:Y:S01]  /*10b0*/  STS [R6+0x3c], RZ ;  /* 0x00003cff06007388 */ /* 0x0001e20000000800 */
[----:B------:R-:W-:Y:S05]  /*10c0*/  @P0 BRA `(.L_x_49) ;  /* 0xfffffffc00ac0947 */ /* 0x000fea000383ffff */
.L_x_48:
[----:B------:R-:W-:Y:S05]  /*10d0*/  @!P1 BRA `(.L_x_47) ;  /* 0x0000000000809947 */ /* 0x000fea0003800000 */
[----:B------:R-:W-:Y:S02]  /*10e0*/  ISETP.GE.U32.AND P0, PT, R7, 0x8, PT ;  /* 0x000000080700780c */ /* 0x000fe40003f06070 */
[----:B------:R-:W-:-:S04]  /*10f0*/  LOP3.LUT R5, R0, 0x7, RZ, 0xc0, !PT ;  /* 0x0000000700057812 */ /* 0x000fc800078ec0ff */
[----:B------:R-:W-:-:S07]  /*1100*/  ISETP.NE.AND P1, PT, R5, RZ, PT ;  /* 0x000000ff0500720c */ /* 0x000fce0003f25270 */
[----:B------:R-:W-:Y:S06]  /*1110*/  @!P0 BRA `(.L_x_50) ;  /* 0x0000000000288947 */ /* 0x000fec0003800000 */
[C---:B------:R-:W-:Y:S01]  /*1120*/  LEA R4, R3.reuse, R10, 0x2 ;  /* 0x0000000a03047211 */ /* 0x040fe200078e10ff */
[----:B------:R-:W-:-:S04]  /*1130*/  VIADD R3, R3, 0x8 ;  /* 0x0000000803037836 */ /* 0x000fc80000000000 */
[----:B------:R1:W-:Y:S04]  /*1140*/  STS [R4], RZ ;  /* 0x000000ff04007388 */ /* 0x0003e80000000800 */
[----:B------:R1:W-:Y:S04]  /*1150*/  STS [R4+0x4], RZ ;  /* 0x000004ff04007388 */ /* 0x0003e80000000800 */
[----:B------:R1:W-:Y:S04]  /*1160*/  STS [R4+0x8], RZ ;  /* 0x000008ff04007388 */ /* 0x0003e80000000800 */
[----:B------:R1:W-:Y:S04]  /*1170*/  STS [R4+0xc], RZ ;  /* 0x00000cff04007388 */ /* 0x0003e80000000800 */
[----:B------:R1:W-:Y:S04]  /*1180*/  STS [R4+0x10], RZ ;  /* 0x000010ff04007388 */ /* 0x0003e80000000800 */
[----:B------:R1:W-:Y:S04]  /*1190*/  STS [R4+0x14], RZ ;  /* 0x000014ff04007388 */ /* 0x0003e80000000800 */
[----:B------:R1:W-:Y:S04]  /*11a0*/  STS [R4+0x18], RZ ;  /* 0x000018ff04007388 */ /* 0x0003e80000000800 */
[----:B------:R1:W-:Y:S02]  /*11b0*/  STS [R4+0x1c], RZ ;  /* 0x00001cff04007388 */ /* 0x0003e40000000800 */
.L_x_50:
[----:B------:R-:W-:Y:S05]  /*11c0*/  @!P1 BRA `(.L_x_47) ;  /* 0x0000000000449947 */ /* 0x000fea0003800000 */
[----:B------:R-:W-:Y:S02]  /*11d0*/  ISETP.GE.U32.AND P0, PT, R5, 0x4, PT ;  /* 0x000000040500780c */ /* 0x000fe40003f06070 */
[----:B-1----:R-:W-:-:S04]  /*11e0*/  LOP3.LUT R4, R0, 0x3, RZ, 0xc0, !PT ;  /* 0x0000000300047812 */ /* 0x002fc800078ec0ff */
[----:B------:R-:W-:-:S07]  /*11f0*/  ISETP.NE.AND P1, PT, R4, RZ, PT ;  /* 0x000000ff0400720c */ /* 0x000fce0003f25270 */
[C---:B------:R-:W-:Y:S01]  /*1200*/  @P0 IMAD R5, R3.reuse, 0x4, R10 ;  /* 0x0000000403050824 */ /* 0x040fe200078e020a */
[----:B------:R-:W-:-:S04]  /*1210*/  @P0 IADD3 R3, PT, PT, R3, 0x4, RZ ;  /* 0x0000000403030810 */ /* 0x000fc80007ffe0ff */
[----:B------:R3:W-:Y:S04]  /*1220*/  @P0 STS [R5], RZ ;  /* 0x000000ff05000388 */ /* 0x0007e80000000800 */
[----:B------:R3:W-:Y:S04]  /*1230*/  @P0 STS [R5+0x4], RZ ;  /* 0x000004ff05000388 */ /* 0x0007e80000000800 */
[----:B------:R3:W-:Y:S04]  /*1240*/  @P0 STS [R5+0x8], RZ ;  /* 0x000008ff05000388 */ /* 0x0007e80000000800 */
[----:B------:R3:W-:Y:S01]  /*1250*/  @P0 STS [R5+0xc], RZ ;  /* 0x00000cff05000388 */ /* 0x0007e20000000800 */
[----:B------:R-:W-:Y:S05]  /*1260*/  @!P1 BRA `(.L_x_47) ;  /* 0x00000000001c9947 */ /* 0x000fea0003800000 */
[----:B------:R-:W-:-:S07]  /*1270*/  IMAD.MOV R4, RZ, RZ, -R4 ;  /* 0x000000ffff047224 */ /* 0x000fce00078e0a04 */
.L_x_51:
[C---:B---3--:R-:W-:Y:S01]  /*1280*/  IMAD R5, R3.reuse, 0x4, R10 ;  /* 0x0000000403057824 */ /* 0x048fe200078e020a */
[----:B------:R-:W-:Y:S01]  /*1290*/  IADD3 R4, PT, PT, R4, 0x1, RZ ;  /* 0x0000000104047810 */ /* 0x000fe20007ffe0ff */
[----:B------:R-:W-:-:S03]  /*12a0*/  VIADD R3, R3, 0x1 ;  /* 0x0000000103037836 */ /* 0x000fc60000000000 */
[----:B------:R4:W-:Y:S01]  /*12b0*/  STS [R5], RZ ;  /* 0x000000ff05007388 */ /* 0x0009e20000000800 */
[----:B------:R-:W-:-:S13]  /*12c0*/  ISETP.NE.AND P0, PT, R4, RZ, PT ;  /* 0x000000ff0400720c */ /* 0x000fda0003f05270 */
[----:B----4-:R-:W-:Y:S05]  /*12d0*/  @P0 BRA `(.L_x_51) ;  /* 0xfffffffc00e80947 */ /* 0x010fea000383ffff */
.L_x_47:
[----:B------:R-:W-:Y:S05]  /*12e0*/  BSYNC.RECONVERGENT B0 ;  /* 0x0000000000007941 */ /* 0x000fea0003800200 */
.L_x_45:
[----:B------:R-:W-:Y:S01]  /*12f0*/  BAR.SYNC.DEFER_BLOCKING 0x0 ;  /* 0x0000000000007b1d */ /* 0x000fe20000010000 */
[----:B------:R-:W-:-:S13]  /*1300*/  ISETP.NE.AND P0, PT, R0, RZ, PT ;  /* 0x000000ff0000720c */ /* 0x000fda0003f05270 */
[----:B------:R-:W-:Y:S05]  /*1310*/  @!P0 EXIT ;  /* 0x000000000000894d */ /* 0x000fea0003800000 */
[----:B------:R-:W3:Y:S01]  /*1320*/  LDCU UR4, c[0x0][0x3c4] ;  /* 0x00007880ff0477ac */ /* 0x000ee20008000800 */
[----:B------:R-:W-:Y:S01]  /*1330*/  ISETP.GE.U32.AND P1, PT, R0, 0x8, PT ;  /* 0x000000080000780c */ /* 0x000fe20003f26070 */
[--C-:B------:R-:W-:Y:S01]  /*1340*/  IMAD R2, R2, 0x40, R9.reuse ;  /* 0x0000004002027824 */ /* 0x100fe200078e0209 */
[----:B------:R-:W-:Y:S01]  /*1350*/  LOP3.LUT R14, R0, 0x7, RZ, 0xc0, !PT ;  /* 0x00000007000e7812 */ /* 0x000fe200078ec0ff */
[----:B------:R-:W-:Y:S01]  /*1360*/  BSSY.RECONVERGENT B0, `(.L_x_52) ;  /* 0x000002a000007945 */ /* 0x000fe20003800200 */
[----:B-1----:R-:W-:Y:S02]  /*1370*/  MOV R4, RZ ;  /* 0x000000ff00047202 */ /* 0x002fe40000000f00 */
[----:B------:R-:W-:Y:S01]  /*1380*/  ISETP.NE.AND P0, PT, R14, RZ, PT ;  /* 0x000000ff0e00720c */ /* 0x000fe20003f05270 */
[----:B---3--:R-:W-:Y:S02]  /*1390*/  IMAD R5, R8, UR4, R9 ;  /* 0x0000000408057c24 */ /* 0x008fe4000f8e0209 */
[----:B------:R-:W-:-:S02]  /*13a0*/  IMAD R9, R2, 0xb, RZ ;  /* 0x0000000b02097824 */ /* 0x000fc400078e02ff */
[----:B------:R-:W-:Y:S02]  /*13b0*/  IMAD R5, R5, R0, RZ ;  /* 0x0000000005057224 */ /* 0x000fe400078e02ff */
[----:B------:R-:W-:Y:S06]  /*13c0*/  @!P1 BRA `(.L_x_53) ;  /* 0x00000000008c9947 */ /* 0x000fec0003800000 */
[----:B------:R-:W1:Y:S01]  /*13d0*/  S2R R7, SR_CgaCtaId ;  /* 0x0000000000077919 */ /* 0x000e620000008800 */
[----:B0-----:R-:W0:Y:S01]  /*13e0*/  LDC.64 R2, c[0x0][0x3d0] ;  /* 0x0000f400ff027b82 */ /* 0x001e220000000a00 */
[----:B------:R-:W-:Y:S01]  /*13f0*/  MOV R4, 0x400 ;  /* 0x0000040000047802 */ /* 0x000fe20000000f00 */
[----:B--2---:R-:W-:Y:S02]  /*1400*/  HFMA2 R10, -RZ, RZ, 0, 0 ;  /* 0x00000000ff0a7431 */ /* 0x004fe400000001ff */
[----:B------:R-:W-:Y:S02]  /*1410*/  IMAD.MOV.U32 R11, RZ, RZ, R5 ;  /* 0x000000ffff0b7224 */ /* 0x000fe400078e0005 */
[----:B------:R-:W-:Y:S01]  /*1420*/  VIADD R6, R4, 0x1490 ;  /* 0x0000149004067836 */ /* 0x000fe20000000000 */
[----:B------:R-:W-:-:S05]  /*1430*/  LOP3.LUT R4, R0, 0xfffffff8, RZ, 0xc0, !PT ;  /* 0xfffffff800047812 */ /* 0x000fca00078ec0ff */
[----:B------:R-:W-:Y:S01]  /*1440*/  IMAD.MOV R8, RZ, RZ, -R4 ;  /* 0x000000ffff087224 */ /* 0x000fe200078e0a04 */
[----:B0-----:R-:W-:-:S05]  /*1450*/  IADD3 R2, P1, PT, R2, 0x10, RZ ;  /* 0x0000001002027810 */ /* 0x001fca0007f3e0ff */
[----:B------:R-:W-:Y:S01]  /*1460*/  IMAD.X R3, RZ, RZ, R3, P1 ;  /* 0x000000ffff037224 */ /* 0x000fe200008e0603 */
[----:B-1----:R-:W-:-:S07]  /*1470*/  LEA R29, R7, R6, 0x18 ;  /* 0x00000006071d7211 */ /* 0x002fce00078ec0ff */
.L_x_54:
[----:B0-----:R-:W-:Y:S01]  /*1480*/  IADD3 R6, PT, PT, R9, R10, RZ ;  /* 0x0000000a09067210 */ /* 0x001fe20007ffe0ff */
[----:B------:R-:W-:Y:S01]  /*1490*/  VIADD R8, R8, 0x8 ;  /* 0x0000000808087836 */ /* 0x000fe20000000000 */
[----:B------:R-:W-:-:S03]  /*14a0*/  IADD3 R10, PT, PT, R10, 0x8, RZ ;  /* 0x000000080a0a7810 */ /* 0x000fc60007ffe0ff */
[----:B------:R-:W-:Y:S01]  /*14b0*/  IMAD R12, R6, 0x4, R29 ;  /* 0x00000004060c7824 */ /* 0x000fe200078e021d */
[----:B------:R-:W-:Y:S01]  /*14c0*/  ISETP.NE.AND P1, PT, R8, RZ, PT ;  /* 0x000000ff0800720c */ /* 0x000fe20003f25270 */
[----:B------:R-:W-:-:S03]  /*14d0*/  IMAD.WIDE R6, R11, 0x4, R2 ;  /* 0x000000040b067825 */ /* 0x000fc600078e0202 */
[----:B------:R-:W0:Y:S01]  /*14e0*/  LDS R13, [R12] ;  /* 0x000000000c0d7984 */ /* 0x000e220000000800 */
[----:B------:R-:W-:-:S03]  /*14f0*/  VIADD R11, R11, 0x8 ;  /* 0x000000080b0b7836 */ /* 0x000fc60000000000 */
[----:B------:R-:W1:Y:S04]  /*1500*/  LDS R15, [R12+0x4] ;  /* 0x000004000c0f7984 */ /* 0x000e680000000800 */
[----:B------:R-:W2:Y:S04]  /*1510*/  LDS R17, [R12+0x8] ;  /* 0x000008000c117984 */ /* 0x000ea80000000800 */
[----:B------:R-:W3:Y:S04]  /*1520*/  LDS R19, [R12+0xc] ;  /* 0x00000c000c137984 */ /* 0x000ee80000000800 */
[----:B------:R-:W4:Y:S04]  /*1530*/  LDS R21, [R12+0x10] ;  /* 0x000010000c157984 */ /* 0x000f280000000800 */
[----:B------:R-:W5:Y:S04]  /*1540*/  LDS R23, [R12+0x14] ;  /* 0x000014000c177984 */ /* 0x000f680000000800 */
[----:B------:R-:W5:Y:S04]  /*1550*/  LDS R25, [R12+0x18] ;  /* 0x000018000c197984 */ /* 0x000f680000000800 */
[----:B------:R-:W5:Y:S04]  /*1560*/  LDS R27, [R12+0x1c] ;  /* 0x00001c000c1b7984 */ /* 0x000f680000000800 */
[----:B0-----:R0:W-:Y:S04]  /*1570*/  STG.E desc[UR6][R6.64+-0x10], R13 ;  /* 0xfffff00d06007986 */ /* 0x0011e8000c101906 */
[----:B-1----:R0:W-:Y:S04]  /*1580*/  STG.E desc[UR6][R6.64+-0xc], R15 ;  /* 0xfffff40f06007986 */ /* 0x0021e8000c101906 */
[----:B--2---:R0:W-:Y:S04]  /*1590*/  STG.E desc[UR6][R6.64+-0x8], R17 ;  /* 0xfffff81106007986 */ /* 0x0041e8000c101906 */
[----:B---3--:R0:W-:Y:S04]  /*15a0*/  STG.E desc[UR6][R6.64+-0x4], R19 ;  /* 0xfffffc1306007986 */ /* 0x0081e8000c101906 */
[----:B----4-:R0:W-:Y:S04]  /*15b0*/  STG.E desc[UR6][R6.64], R21 ;  /* 0x0000001506007986 */ /* 0x0101e8000c101906 */
[----:B-----5:R0:W-:Y:S04]  /*15c0*/  STG.E desc[UR6][R6.64+0x4], R23 ;  /* 0x0000041706007986 */ /* 0x0201e8000c101906 */
[----:B------:R0:W-:Y:S04]  /*15d0*/  STG.E desc[UR6][R6.64+0x8], R25 ;  /* 0x0000081906007986 */ /* 0x0001e8000c101906 */
[----:B------:R0:W-:Y:S01]  /*15e0*/  STG.E desc[UR6][R6.64+0xc], R27 ;  /* 0x00000c1b06007986 */ /* 0x0001e2000c101906 */
[----:B------:R-:W-:Y:S05]  /*15f0*/  @P1 BRA `(.L_x_54) ;  /* 0xfffffffc00a01947 */ /* 0x000fea000383ffff */
.L_x_53:
[----:B------:R-:W-:Y:S05]  /*1600*/  BSYNC.RECONVERGENT B0 ;  /* 0x0000000000007941 */ /* 0x000fea0003800200 */
.L_x_52:
[----:B------:R-:W-:Y:S05]  /*1610*/  @!P0 EXIT ;  /* 0x000000000000894d */ /* 0x000fea0003800000 */
[----:B------:R-:W-:Y:S01]  /*1620*/  ISETP.GE.U32.AND P0, PT, R14, 0x4, PT ;  /* 0x000000040e00780c */ /* 0x000fe20003f06070 */
[----:B------:R-:W-:Y:S01]  /*1630*/  BSSY.RECONVERGENT B0, `(.L_x_55) ;  /* 0x0000016000007945 */ /* 0x000fe20003800200 */
[----:B------:R-:W-:-:S04]  /*1640*/  LOP3.LUT R8, R0, 0x3, RZ, 0xc0, !PT ;  /* 0x0000000300087812 */ /* 0x000fc800078ec0ff */
[----:B------:R-:W-:-:S07]  /*1650*/  ISETP.NE.AND P1, PT, R8, RZ, PT ;  /* 0x000000ff0800720c */ /* 0x000fce0003f25270 */
[----:B------:R-:W-:Y:S06]  /*1660*/  @!P0 BRA `(.L_x_56) ;  /* 0x0000000000488947 */ /* 0x000fec0003800000 */
[----:B------:R-:W1:Y:S01]  /*1670*/  S2UR UR5, SR_CgaCtaId ;  /* 0x00000000000579c3 */ /* 0x000e620000008800 */
[----:B------:R-:W-:Y:S01]  /*1680*/  UMOV UR4, 0x400 ;  /* 0x0000040000047882 */ /* 0x000fe20000000000 */
[----:B------:R-:W-:Y:S01]  /*1690*/  IMAD.IADD R2, R9, 0x1, R4 ;  /* 0x0000000109027824 */ /* 0x000fe200078e0204 */
[----:B------:R-:W-:Y:S01]  /*16a0*/  UIADD3 UR4, UPT, UPT, UR4, 0x1490, URZ ;  /* 0x0000149004047890 */ /* 0x000fe2000fffe0ff */
[----:B0-----:R-:W-:Y:S01]  /*16b0*/  IADD3 R7, PT, PT, R5, R4, RZ ;  /* 0x0000000405077210 */ /* 0x001fe20007ffe0ff */
[----:B------:R-:W-:Y:S02]  /*16c0*/  VIADD R4, R4, 0x4 ;  /* 0x0000000404047836 */ /* 0x000fe40000000000 */
[----:B-1----:R-:W-:-:S06]  /*16d0*/  ULEA UR4, UR5, UR4, 0x18 ;  /* 0x0000000405047291 */ /* 0x002fcc000f8ec0ff */
[----:B------:R-:W-:Y:S02]  /*16e0*/  LEA R6, R2, UR4, 0x2 ;  /* 0x0000000402067c11 */ /* 0x000fe4000f8e10ff */
[----:B------:R-:W0:Y:S03]  /*16f0*/  LDC.64 R2, c[0x0][0x3d0] ;  /* 0x0000f400ff027b82 */ /* 0x000e260000000a00 */
[----:B------:R-:W1:Y:S04]  /*1700*/  LDS R11, [R6] ;  /* 0x00000000060b7984 */ /* 0x000e680000000800 */
[----:B------:R-:W3:Y:S04]  /*1710*/  LDS R13, [R6+0x4] ;  /* 0x00000400060d7984 */ /* 0x000ee80000000800 */
[----:B------:R-:W4:Y:S04]  /*1720*/  LDS R15, [R6+0x8] ;  /* 0x00000800060f7984 */ /* 0x000f280000000800 */
[----:B------:R-:W5:Y:S01]  /*1730*/  LDS R17, [R6+0xc] ;  /* 0x00000c0006117984 */ /* 0x000f620000000800 */
[----:B0-----:R-:W-:-:S05]  /*1740*/  IMAD.WIDE R2, R7, 0x4, R2 ;  /* 0x0000000407027825 */ /* 0x001fca00078e0202 */
[----:B-1----:R1:W-:Y:S04]  /*1750*/  STG.E desc[UR6][R2.64], R11 ;  /* 0x0000000b02007986 */ /* 0x0023e8000c101906 */
[----:B---3--:R1:W-:Y:S04]  /*1760*/  STG.E desc[UR6][R2.64+0x4], R13 ;  /* 0x0000040d02007986 */ /* 0x0083e8000c101906 */
[----:B----4-:R1:W-:Y:S04]  /*1770*/  STG.E desc[UR6][R2.64+0x8], R15 ;  /* 0x0000080f02007986 */ /* 0x0103e8000c101906 */
[----:B-----5:R1:W-:Y:S02]  /*1780*/  STG.E desc[UR6][R2.64+0xc], R17 ;  /* 0x00000c1102007986 */ /* 0x0203e4000c101906 */
.L_x_56:
[----:B------:R-:W-:Y:S05]  /*1790*/  BSYNC.RECONVERGENT B0 ;  /* 0x0000000000007941 */ /* 0x000fea0003800200 */
.L_x_55:
[----:B------:R-:W-:Y:S05]  /*17a0*/  @!P1 EXIT ;  /* 0x000000000000994d */ /* 0x000fea0003800000 */
[----:B------:R-:W-:Y:S01]  /*17b0*/  ISETP.NE.AND P0, PT, R8, 0x1, PT ;  /* 0x000000010800780c */ /* 0x000fe20003f05270 */
[----:B------:R-:W-:Y:S01]  /*17c0*/  BSSY.RECONVERGENT B0, `(.L_x_57) ;  /* 0x0000012000007945 */ /* 0x000fe20003800200 */
[----:B------:R-:W-:-:S04]  /*17d0*/  LOP3.LUT R0, R0, 0x1, RZ, 0xc0, !PT ;  /* 0x0000000100007812 */ /* 0x000fc800078ec0ff */
[----:B------:R-:W-:-:S07]  /*17e0*/  ISETP.NE.U32.AND P1, PT, R0, 0x1, PT ;  /* 0x000000010000780c */ /* 0x000fce0003f25070 */
[----:B------:R-:W-:Y:S06]  /*17f0*/  @!P0 BRA `(.L_x_58) ;  /* 0x0000000000388947 */ /* 0x000fec0003800000 */
[----:B------:R-:W3:Y:S01]  /*1800*/  S2UR UR5, SR_CgaCtaId ;  /* 0x00000000000579c3 */ /* 0x000ee20000008800 */
[----:B------:R-:W-:Y:S01]  /*1810*/  UMOV UR4, 0x400 ;  /* 0x0000040000047882 */ /* 0x000fe20000000000 */
[----:B------:R-:W-:Y:S01]  /*1820*/  IMAD.IADD R0, R9, 0x1, R4 ;  /* 0x0000000109007824 */ /* 0x000fe200078e0204 */
[----:B------:R-:W-:Y:S01]  /*1830*/  UIADD3 UR4, UPT, UPT, UR4, 0x1490, URZ ;  /* 0x0000149004047890 */ /* 0x000fe2000fffe0ff */
[----:B0-----:R-:W-:Y:S01]  /*1840*/  IADD3 R7, PT, PT, R5, R4, RZ ;  /* 0x0000000405077210 */ /* 0x001fe20007ffe0ff */
[----:B------:R-:W-:-:S03]  /*1850*/  VIADD R4, R4, 0x2 ;  /* 0x0000000204047836 */ /* 0x000fc60000000000 */
[----:B-1----:R-:W0:Y:S01]  /*1860*/  LDC.64 R2, c[0x0][0x3d0] ;  /* 0x0000f400ff027b82 */ /* 0x002e220000000a00 */
[----:B---3--:R-:W-:-:S06]  /*1870*/  ULEA UR4, UR5, UR4, 0x18 ;  /* 0x0000000405047291 */ /* 0x008fcc000f8ec0ff */
[----:B------:R-:W-:Y:S01]  /*1880*/  LEA R0, R0, UR4, 0x2 ;  /* 0x0000000400007c11 */ /* 0x000fe2000f8e10ff */
[----:B0-----:R-:W-:-:S04]  /*1890*/  IMAD.WIDE R2, R7, 0x4, R2 ;  /* 0x0000000407027825 */ /* 0x001fc800078e0202 */
[----:B------:R-:W0:Y:S04]  /*18a0*/  LDS R11, [R0] ;  /* 0x00000000000b7984 */ /* 0x000e280000000800 */
[----:B------:R-:W1:Y:S04]  /*18b0*/  LDS R13, [R0+0x4] ;  /* 0x00000400000d7984 */ /* 0x000e680000000800 */
[----:B0-----:R3:W-:Y:S04]  /*18c0*/  STG.E desc[UR6][R2.64], R11 ;  /* 0x0000000b02007986 */ /* 0x0017e8000c101906 */
[----:B-1----:R3:W-:Y:S02]  /*18d0*/  STG.E desc[UR6][R2.64+0x4], R13 ;  /* 0x0000040d02007986 */ /* 0x0027e4000c101906 */
.L_x_58:
[----:B------:R-:W-:Y:S05]  /*18e0*/  BSYNC.RECONVERGENT B0 ;  /* 0x0000000000007941 */ /* 0x000fea0003800200 */
.L_x_57:
[----:B------:R-:W-:Y:S05]  /*18f0*/  @P1 EXIT ;  /* 0x000000000000194d */ /* 0x000fea0003800000 */
[----:B------:R-:W4:Y:S01]  /*1900*/  S2UR UR5, SR_CgaCtaId ;  /* 0x00000000000579c3 */ /* 0x000f220000008800 */
[----:B------:R-:W-:Y:S01]  /*1910*/  UMOV UR4, 0x400 ;  /* 0x0000040000047882 */ /* 0x000fe20000000000 */
[----:B------:R-:W-:Y:S01]  /*1920*/  IMAD.IADD R9, R9, 0x1, R4 ;  /* 0x0000000109097824 */ /* 0x000fe200078e0204 */
[----:B------:R-:W-:Y:S01]  /*1930*/  UIADD3 UR4, UPT, UPT, UR4, 0x1490, URZ ;  /* 0x0000149004047890 */ /* 0x000fe2000fffe0ff */
[----:B------:R-:W-:-:S04]  /*1940*/  IADD3 R5, PT, PT, R5, R4, RZ ;  /* 0x0000000405057210 */ /* 0x000fc80007ffe0ff */
[----:B01-3--:R-:W0:Y:S01]  /*1950*/  LDC.64 R2, c[0x0][0x3d0] ;  /* 0x0000f400ff027b82 */ /* 0x00be220000000a00 */
[----:B----4-:R-:W-:-:S06]  /*1960*/  ULEA UR4, UR5, UR4, 0x18 ;  /* 0x0000000405047291 */ /* 0x010fcc000f8ec0ff */
[----:B------:R-:W-:Y:S01]  /*1970*/  LEA R9, R9, UR4, 0x2 ;  /* 0x0000000409097c11 */ /* 0x000fe2000f8e10ff */
[----:B0-----:R-:W-:-:S05]  /*1980*/  IMAD.WIDE R2, R5, 0x4, R2 ;  /* 0x0000000405027825 */ /* 0x001fca00078e0202 */
[----:B------:R-:W0:Y:S04]  /*1990*/  LDS R9, [R9] ;  /* 0x0000000009097984 */ /* 0x000e280000000800 */
[----:B0-----:R-:W-:Y:S01]  /*19a0*/  STG.E desc[UR6][R2.64], R9 ;  /* 0x0000000902007986 */ /* 0x001fe2000c101906 */
[----:B------:R-:W-:Y:S05]  /*19b0*/  EXIT ;  /* 0x000000000000794d */ /* 0x000fea0003800000 */
        .weak           $__internal_1_$__cuda_sm3x_div_rn_noftz_f32_slowpath
        .type           $__internal_1_$__cuda_sm3x_div_rn_noftz_f32_slowpath,@function
        .size           $__internal_1_$__cuda_sm3x_div_rn_noftz_f32_slowpath,(.L_x_98 - $__internal_1_$__cuda_sm3x_div_rn_noftz_f32_slowpath)
$__internal_1_$__cuda_sm3x_div_rn_noftz_f32_slowpath:
[----:B------:R-:W-:Y:S01]  /*19c0*/  SHF.R.U32.HI R7, RZ, 0x17, R3 ;  /* 0x00000017ff077819 */ /* 0x000fe20000011603 */
[----:B------:R-:W-:Y:S01]  /*19d0*/  BSSY.RECONVERGENT B1, `(.L_x_59) ;  /* 0x0000063000017945 */ /* 0x000fe20003800200 */
[----:B------:R-:W-:Y:S02]  /*19e0*/  SHF.R.U32.HI R0, RZ, 0x17, R4 ;  /* 0x00000017ff007819 */ /* 0x000fe40000011604 */
[----:B------:R-:W-:Y:S02]  /*19f0*/  LOP3.LUT R7, R7, 0xff, RZ, 0xc0, !PT ;  /* 0x000000ff07077812 */ /* 0x000fe400078ec0ff */
[----:B------:R-:W-:Y:S02]  /*1a00*/  LOP3.LUT R18, R0, 0xff, RZ, 0xc0, !PT ;  /* 0x000000ff00127812 */ /* 0x000fe400078ec0ff */
[----:B------:R-:W-:Y:S01]  /*1a10*/  MOV R17, R3 ;  /* 0x0000000300117202 */ /* 0x000fe20000000f00 */
[----:B------:R-:W-:Y:S02]  /*1a20*/  VIADD R19, R7, 0xffffffff ;  /* 0xffffffff07137836 */ /* 0x000fe40000000000 */
[----:B------:R-:W-:-:S03]  /*1a30*/  VIADD R0, R18, 0xffffffff ;  /* 0xffffffff12007836 */ /* 0x000fc60000000000 */
[----:B------:R-:W-:-:S04]  /*1a40*/  ISETP.GT.U32.AND P0, PT, R19, 0xfd, PT ;  /* 0x000000fd1300780c */ /* 0x000fc80003f04070 */
[----:B------:R-:W-:-:S13]  /*1a50*/  ISETP.GT.U32.OR P0, PT, R0, 0xfd, P0 ;  /* 0x000000fd0000780c */ /* 0x000fda0000704470 */
[----:B------:R-:W-:Y:S01]  /*1a60*/  @!P0 IMAD.MOV.U32 R15, RZ, RZ, RZ ;  /* 0x000000ffff0f8224 */ /* 0x000fe200078e00ff */
        /* <DEDUP_REMOVED lines=24> */
.L_x_60:
[----:B------:R-:W-:Y:S01]  /*1bf0*/  LEA R0, R7, 0xc0800000, 0x17 ;  /* 0xc080000007007811 */ /* 0x000fe200078eb8ff */
[----:B------:R-:W-:Y:S01]  /*1c00*/  BSSY.RECONVERGENT B2, `(.L_x_65) ;  /* 0x0000036000027945 */ /* 0x000fe20003800200 */
[----:B------:R-:W-:-:S03]  /*1c10*/  IADD3 R18, PT, PT, R18, -0x7f, RZ ;  /* 0xffffff8112127810 */ /* 0x000fc60007ffe0ff */
[----:B------:R-:W-:Y:S02]  /*1c20*/  IMAD.IADD R19, R17, 0x1, -R0 ;  /* 0x0000000111137824 */ /* 0x000fe400078e0a00 */
[C---:B------:R-:W-:Y:S01]  /*1c30*/  IMAD R0, R18.reuse, -0x800000, R4 ;  /* 0xff80000012007824 */ /* 0x040fe200078e0204 */
[----:B------:R-:W-:Y:S01]  /*1c40*/  IADD3 R18, PT, PT, R18, 0x7f, -R7 ;  /* 0x0000007f12127810 */ /* 0x000fe20007ffe807 */
[----:B------:R-:W0:Y:S01]  /*1c50*/  MUFU.RCP R17, R19 ;  /* 0x0000001300117308 */ /* 0x000e220000001000 */
[----:B------:R-:W-:-:S03]  /*1c60*/  FADD.FTZ R21, -R19, -RZ ;  /* 0x800000ff13157221 */ /* 0x000fc60000010100 */
[----:B------:R-:W-:Y:S02]  /*1c70*/  IMAD.IADD R18, R18, 0x1, R15 ;  /* 0x0000000112127824 */ /* 0x000fe400078e020f */
        /* <DEDUP_REMOVED lines=23> */
[----:B------:R-:W-:Y:S02]  /*1df0*/  ISETP.NE.AND P1, PT, R19, RZ, PT ;  /* 0x000000ff1300720c */ /* 0x000fe40003f25270 */
[----:B------:R-:W-:Y:S01]  /*1e00*/  LOP3.LUT R15, R7, 0x7fffff, RZ, 0xc0, !PT ;  /* 0x007fffff070f7812 */ /* 0x000fe200078ec0ff */
[CCC-:B------:R-:W-:Y:S01]  /*1e10*/  FFMA.RP R7, R17.reuse, R21.reuse, R4.reuse ;  /* 0x0000001511077223 */ /* 0x1c0fe20000008004 */
[----:B------:R-:W-:Y:S01]  /*1e20*/  FFMA.RM R4, R17, R21, R4 ;  /* 0x0000001511047223 */ /* 0x000fe20000004004 */
[----:B------:R-:W-:Y:S01]  /*1e30*/  IMAD.MOV R17, RZ, RZ, -R19 ;  /* 0x000000ffff117224 */ /* 0x000fe200078e0a13 */
[----:B------:R-:W-:-:S03]  /*1e40*/  LOP3.LUT R15, R15, 0x800000, RZ, 0xfc, !PT ;  /* 0x008000000f0f7812 */ /* 0x000fc600078efcff */
        /* <DEDUP_REMOVED lines=9> */
[----:B------:R-:W-:-:S04]  /*1ee0*/  LOP3.LUT R7, R7, R4, RZ, 0xc0, !PT ;  /* 0x0000000407077212 */ /* 0x000fc800078ec0ff */
[----:B------:R-:W-:-:S04]  /*1ef0*/  IADD3 R7, PT, PT, R18, R7, RZ ;  /* 0x0000000712077210 */ /* 0x000fc80007ffe0ff */
[----:B------:R-:W-:Y:S01]  /*1f00*/  LOP3.LUT R0, R7, R0, RZ, 0xfc, !PT ;  /* 0x0000000007007212 */ /* 0x000fe200078efcff */
[----:B------:R-:W-:Y:S06]  /*1f10*/  BRA `(.L_x_68) ;  /* 0x0000000000107947 */ /* 0x000fec0003800000 */
.L_x_67:
[----:B------:R-:W-:-:S04]  /*1f20*/  LOP3.LUT R0, R0, 0x80000000, RZ, 0xc0, !PT ;  /* 0x8000000000007812 */ /* 0x000fc800078ec0ff */
[----:B------:R-:W-:Y:S01]  /*1f30*/  LOP3.LUT R0, R0, 0x7f800000, RZ, 0xfc, !PT ;  /* 0x7f80000000007812 */ /* 0x000fe200078efcff */
[----:B------:R-:W-:Y:S06]  /*1f40*/  BRA `(.L_x_68) ;  /* 0x0000000000047947 */ /* 0x000fec0003800000 */
.L_x_66:
[----:B------:R-:W-:-:S07]  /*1f50*/  IMAD R0, R18, 0x800000, R0 ;  /* 0x0080000012007824 */ /* 0x000fce00078e0200 */
.L_x_68:
[----:B------:R-:W-:Y:S05]  /*1f60*/  BSYNC.RECONVERGENT B2 ;  /* 0x0000000000027941 */ /* 0x000fea0003800200 */
.L_x_65:
[----:B------:R-:W-:Y:S05]  /*1f70*/  BRA `(.L_x_69) ;  /* 0x0000000000207947 */ /* 0x000fea0003800000 */
.L_x_64:
[----:B------:R-:W-:-:S04]  /*1f80*/  LOP3.LUT R0, R17, 0x80000000, R4, 0x48, !PT ;  /* 0x8000000011007812 */ /* 0x000fc800078e4804 */
[----:B------:R-:W-:Y:S01]  /*1f90*/  LOP3.LUT R0, R0, 0x7f800000, RZ, 0xfc, !PT ;  /* 0x7f80000000007812 */ /* 0x000fe200078efcff */
[----:B------:R-:W-:Y:S06]  /*1fa0*/  BRA `(.L_x_69) ;  /* 0x0000000000147947 */ /* 0x000fec0003800000 */
.L_x_63:
[----:B------:R-:W-:Y:S01]  /*1fb0*/  LOP3.LUT R0, R17, 0x80000000, R4, 0x48, !PT ;  /* 0x8000000011007812 */ /* 0x000fe200078e4804 */
[----:B------:R-:W-:Y:S06]  /*1fc0*/  BRA `(.L_x_69) ;  /* 0x00000000000c7947 */ /* 0x000fec0003800000 */
.L_x_62:
[----:B------:R-:W0:Y:S01]  /*1fd0*/  MUFU.RSQ R0, -QNAN ;  /* 0xffc0000000007908 */ /* 0x000e220000001400 */
[----:B------:R-:W-:Y:S05]  /*1fe0*/  BRA `(.L_x_69) ;  /* 0x0000000000047947 */ /* 0x000fea0003800000 */
.L_x_61:
[----:B------:R-:W-:-:S07]  /*1ff0*/  FADD.FTZ R0, R4, R3 ;  /* 0x0000000304007221 */ /* 0x000fce0000010000 */
.L_x_69:
[----:B------:R-:W-:Y:S05]  /*2000*/  BSYNC.RECONVERGENT B1 ;  /* 0x0000000000017941 */ /* 0x000fea0003800200 */
.L_x_59:
[----:B------:R-:W-:-:S04]  /*2010*/  HFMA2 R17, -RZ, RZ, 0, 0 ;  /* 0x00000000ff117431 */ /* 0x000fc800000001ff */
[----:B0-----:R-:W-:Y:S05]  /*2020*/  RET.REL.NODEC R16 `(_Z23generateFeatures_kerneliiPfPjS0_S0_ffffffjjjS_) ;  /* 0xffffffdc10f47950 */ /* 0x001fea0003c3ffff */
.L_x_70:
        /* <DEDUP_REMOVED lines=13> */
.L_x_98:


//--------------------- .text._Z27generateBaseFeatures_kerneliPjPfiiS_iiiS0_S_S_ --------------------------
	.section	.text._Z27generateBaseFeatures_kerneliPjPfiiS_iiiS0_S_S_,"ax",@progbits
	.align	128
        .global         _Z27generateBaseFeatures_kerneliPjPfiiS_iiiS0_S_S_
        .type           _Z27generateBaseFeatures_kerneliPjPfiiS_iiiS0_S_S_,@function
        .size           _Z27generateBaseFeatures_kerneliPjPfiiS_iiiS0_S_S_,(.L_x_102 - _Z27generateBaseFeatures_kerneliPjPfiiS_iiiS0_S_S_)
        .other          _Z27generateBaseFeatures_kerneliPjPfiiS_iiiS0_S_S_,@"STO_CUDA_ENTRY STV_DEFAULT"
_Z27generateBaseFeatures_kerneliPjPfiiS_iiiS0_S_S_:
.text._Z27generateBaseFeatures_kerneliPjPfiiS_iiiS0_S_S_:
[----:B------:R-:W-:Y:S08]  /*0000*/  LDC R1, c[0x0][0x37c] ;  /* 0x0000df00ff017b82 */ /* 0x000ff00000000800 */
[----:B------:R-:W0:Y:S01]  /*0010*/  LDC.64 R2, c[0x0][0x398] ;  /* 0x0000e600ff027b82 */ /* 0x000e220000000a00 */
[----:B------:R-:W1:Y:S07]  /*0020*/  S2R R7, SR_TID.X ;  /* 0x0000000000077919 */ /* 0x000e6e0000002100 */
[----:B------:R-:W1:Y:S08]  /*0030*/  S2UR UR4, SR_CTAID.X ;  /* 0x00000000000479c3 */ /* 0x000e700000002500 */
[----:B------:R-:W1:Y:S01]  /*0040*/  LDC R0, c[0x0][0x360] ;  /* 0x0000d800ff007b82 */ /* 0x000e620000000800 */
[----:B0-----:R-:W-:-:S05]  /*0050*/  IMAD R5, R3, R2, RZ ;  /* 0x0000000203057224 */ /* 0x001fca00078e02ff */
[----:B------:R-:W-:-:S04]  /*0060*/  IABS R10, R5 ;  /* 0x00000005000a7213 */ /* 0x000fc80000000000 */
[----:B------:R-:W0:Y:S01]  /*0070*/  I2F.RP R4, R10 ;  /* 0x0000000a00047306 */ /* 0x000e220000209400 */
[----:B-1----:R-:W-:Y:S01]  /*0080*/  IMAD R0, R0, UR4, R7 ;  /* 0x0000000400007c24 */ /* 0x002fe2000f8e0207 */
[----:B------:R-:W1:Y:S06]  /*0090*/  LDCU UR4, c[0x0][0x380] ;  /* 0x00007000ff0477ac */ /* 0x000e6c0008000800 */
[----:B0-----:R-:W0:Y:S02]  /*00a0*/  MUFU.RCP R4, R4 ;  /* 0x0000000400047308 */ /* 0x001e240000001000 */
[----:B0-----:R-:W-:Y:S01]  /*00b0*/  VIADD R8, R4, 0xffffffe ;  /* 0x0ffffffe04087836 */ /* 0x001fe20000000000 */
[----:B------:R-:W-:-:S05]  /*00c0*/  IABS R4, R5 ;  /* 0x0000000500047213 */ /* 0x000fca0000000000 */
[----:B------:R0:W2:Y:S02]  /*00d0*/  F2I.FTZ.U32.TRUNC.NTZ R9, R8 ;  /* 0x0000000800097305 */ /* 0x0000a4000021f000 */
[----:B0-----:R-:W-:Y:S02]  /*00e0*/  IMAD.MOV.U32 R8, RZ, RZ, RZ ;  /* 0x000000ffff087224 */ /* 0x001fe400078e00ff */
[----:B--2---:R-:W-:-:S05]  /*00f0*/  IMAD.MOV R6, RZ, RZ, -R9 ;  /* 0x000000ffff067224 */ /* 0x004fca00078e0a09 */
[----:B------:R-:W-:Y:S02]  /*0100*/  MOV R7, R6 ;  /* 0x0000000600077202 */ /* 0x000fe40000000f00 */
[----:B------:R-:W-:-:S03]  /*0110*/  IABS R6, R0 ;  /* 0x0000000000067213 */ /* 0x000fc60000000000 */
[----:B------:R-:W-:-:S04]  /*0120*/  IMAD R7, R7, R10, RZ ;  /* 0x0000000a07077224 */ /* 0x000fc800078e02ff */
[----:B------:R-:W-:-:S04]  /*0130*/  IMAD.HI.U32 R9, R9, R7, R8 ;  /* 0x0000000709097227 */ /* 0x000fc800078e0008 */
[----:B------:R-:W-:Y:S02]  /*0140*/  IMAD.MOV R7, RZ, RZ, -R4 ;  /* 0x000000ffff077224 */ /* 0x000fe400078e0a04 */
[----:B------:R-:W-:-:S04]  /*0150*/  IMAD.HI.U32 R4, R9, R6, RZ ;  /* 0x0000000609047227 */ /* 0x000fc800078e00ff */
[----:B------:R-:W-:-:S05]  /*0160*/  IMAD R7, R4, R7, R6 ;  /* 0x0000000704077224 */ /* 0x000fca00078e0206 */
[----:B------:R-:W-:-:S13]  /*0170*/  ISETP.GT.U32.AND P2, PT, R10, R7, PT ;  /* 0x000000070a00720c */ /* 0x000fda0003f44070 */
[-C--:B------:R-:W-:Y:S01]  /*0180*/  @!P2 IADD3 R7, PT, PT, R7, -R10.reuse, RZ ;  /* 0x8000000a0707a210 */ /* 0x080fe20007ffe0ff */
[----:B------:R-:W-:Y:S01]  /*0190*/  @!P2 VIADD R4, R4, 0x1 ;  /* 0x000000010404a836 */ /* 0x000fe20000000000 */
[----:B------:R-:W-:Y:S02]  /*01a0*/  ISETP.NE.AND P2, PT, R5, RZ, PT ;  /* 0x000000ff0500720c */ /* 0x000fe40003f45270 */
[----:B------:R-:W-:Y:S02]  /*01b0*/  ISETP.GE.U32.AND P0, PT, R7, R10, PT ;  /* 0x0000000a0700720c */ /* 0x000fe40003f06070 */
[----:B------:R-:W-:-:S04]  /*01c0*/  LOP3.LUT R7, R0, R5, RZ, 0x3c, !PT ;  /* 0x0000000500077212 */ /* 0x000fc800078e3cff */
[----:B------:R-:W-:-:S07]  /*01d0*/  ISETP.GE.AND P1, PT, R7, RZ, PT ;  /* 0x000000ff0700720c */ /* 0x000fce0003f26270 */
[----:B------:R-:W-:-:S06]  /*01e0*/  @P0 VIADD R4, R4, 0x1 ;  /* 0x0000000104040836 */ /* 0x000fcc0000000000 */
[----:B------:R-:W-:Y:S02]  /*01f0*/  @!P1 IADD3 R4, PT, PT, -R4, RZ, RZ ;  /* 0x000000ff04049210 */ /* 0x000fe40007ffe1ff */
[----:B------:R-:W-:-:S04]  /*0200*/  @!P2 LOP3.LUT R4, RZ, R5, RZ, 0x33, !PT ;  /* 0x00000005ff04a212 */ /* 0x000fc800078e33ff */
[----:B-1----:R-:W-:-:S13]  /*0210*/  ISETP.GE.AND P0, PT, R4, UR4, PT ;  /* 0x0000000404007c0c */ /* 0x002fda000bf06270 */
[----:B------:R-:W-:Y:S05]  /*0220*/  @P0 EXIT ;  /* 0x000000000000094d */ /* 0x000fea0003800000 */
[----:B------:R-:W0:Y:S01]  /*0230*/  LDC.64 R8, c[0x0][0x388] ;  /* 0x0000e200ff087b82 */ /* 0x000e220000000a00 */
[----:B------:R-:W1:Y:S01]  /*0240*/  LDCU.64 UR4, c[0x0][0x358] ;  /* 0x00006b00ff0477ac */ /* 0x000e620008000a00 */
[----:B0-----:R-:W-:-:S06]  /*0250*/  IMAD.WIDE R8, R0, 0x4, R8 ;  /* 0x0000000400087825 */ /* 0x001fcc00078e0208 */
[----:B-1----:R-:W2:Y:S02]  /*0260*/  LDG.E R8, desc[UR4][R8.64] ;  /* 0x0000000408087981 */ /* 0x002ea4000c1e1900 */
[----:B--2---:R-:W-:-:S13]  /*0270*/  ISETP.NE.AND P0, PT, R8, RZ, PT ;  /* 0x000000ff0800720c */ /* 0x004fda0003f05270 */
[----:B------:R-:W-:Y:S05]  /*0280*/  @!P0 EXIT ;  /* 0x000000000000894d */ /* 0x000fea0003800000 */
[----:B------:R-:W0:Y:S01]  /*0290*/  LDC.64 R10, c[0x0][0x3a0] ;  /* 0x0000e800ff0a7b82 */ /* 0x000e220000000a00 */
[----:B------:R-:W-:Y:S01]  /*02a0*/  IMAD.MOV.U32 R9, RZ, RZ, 0x1 ;  /* 0x00000001ff097424 */ /* 0x000fe200078e00ff */
[----:B------:R-:W-:Y:S01]  /*02b0*/  IABS R17, R3 ;  /* 0x0000000300117213 */ /* 0x000fe20000000000 */
[----:B------:R-:W1:Y:S01]  /*02c0*/  LDCU.64 UR6, c[0x0][0x3a8] ;  /* 0x00007500ff0677ac */ /* 0x000e620008000a00 */
[----:B0-----:R-:W-:-:S05]  /*02d0*/  IMAD.WIDE R10, R4, 0x4, R10 ;  /* 0x00000004040a7825 */ /* 0x001fca00078e020a */
[----:B------:R0:W2:Y:S01]  /*02e0*/  ATOMG.E.ADD.STRONG.GPU PT, R9, desc[UR4][R10.64], R9 ;  /* 0x800000090a0979a8 */ /* 0x0000a200081ef104 */
[----:B------:R-:W3:Y:S01]  /*02f0*/  I2F.RP R14, R17 ;  /* 0x00000011000e7306 */ /* 0x000ee20000209400 */
[----:B------:R-:W-:-:S07]  /*0300*/  IABS R15, R2 ;  /* 0x00000002000f7213 */ /* 0x000fce0000000000 */
[----:B---3--:R-:W3:Y:S02]  /*0310*/  MUFU.RCP R14, R14 ;  /* 0x0000000e000e7308 */ /* 0x008ee40000001000 */
[----:B---3--:R-:W-:-:S06]  /*0320*/  VIADD R12, R14, 0xffffffe ;  /* 0x0ffffffe0e0c7836 */ /* 0x008fcc0000000000 */
[----:B------:R3:W4:Y:S02]  /*0330*/  F2I.FTZ.U32.TRUNC.NTZ R13, R12 ;  /* 0x0000000c000d7305 */ /* 0x000724000021f000 */
[----:B---3--:R-:W-:Y:S01]  /*0340*/  IMAD.MOV.U32 R12, RZ, RZ, RZ ;  /* 0x000000ffff0c7224 */ /* 0x008fe200078e00ff */
[----:B----4-:R-:W-:-:S05]  /*0350*/  IADD3 R16, PT, PT, RZ, -R13, RZ ;  /* 0x8000000dff107210 */ /* 0x010fca0007ffe0ff */
[----:B------:R-:W-:-:S04]  /*0360*/  IMAD R7, R16, R17, RZ ;  /* 0x0000001110077224 */ /* 0x000fc800078e02ff */
[----:B------:R-:W-:-:S04]  /*0370*/  IMAD.HI.U32 R13, R13, R7, R12 ;  /* 0x000000070d0d7227 */ /* 0x000fc800078e000c */
[----:B------:R-:W-:Y:S02]  /*0380*/  IMAD.MOV.U32 R7, RZ, RZ, R15 ;  /* 0x000000ffff077224 */ /* 0x000fe400078e000f */
[----:B------:R-:W-:Y:S02]  /*0390*/  IMAD.HI.U32 R13, R13, R6, RZ ;  /* 0x000000060d0d7227 */ /* 0x000fe400078e00ff */
[----:B------:R-:W3:Y:S03]  /*03a0*/  I2F.RP R15, R7 ;  /* 0x00000007000f7306 */ /* 0x000ee60000209400 */
[----:B0-----:R-:W-:-:S05]  /*03b0*/  IADD3 R10, PT, PT, -R13, RZ, RZ ;  /* 0x000000ff0d0a7210 */ /* 0x001fca0007ffe1ff */
[----:B------:R-:W-:-:S05]  /*03c0*/  IMAD R6, R17, R10, R6 ;  /* 0x0000000a11067224 */ /* 0x000fca00078e0206 */
[----:B------:R-:W-:Y:S01]  /*03d0*/  ISETP.GT.U32.AND P2, PT, R17, R6, PT ;  /* 0x000000061100720c */ /* 0x000fe20003f44070 */
[----:B---3--:R-:W0:-:S12]  /*03e0*/  MUFU.RCP R15, R15 ;  /* 0x0000000f000f7308 */ /* 0x008e180000001000 */
[----:B------:R-:W-:Y:S01]  /*03f0*/  @!P2 IMAD.IADD R6, R6, 0x1, -R17 ;  /* 0x000000010606a824 */ /* 0x000fe200078e0a11 */
[----:B------:R-:W-:Y:S02]  /*0400*/  @!P2 IADD3 R13, PT, PT, R13, 0x1, RZ ;  /* 0x000000010d0da810 */ /* 0x000fe40007ffe0ff */
[----:B------:R-:W-:Y:S02]  /*0410*/  ISETP.NE.AND P2, PT, R3, RZ, PT ;  /* 0x000000ff0300720c */ /* 0x000fe40003f45270 */
[----:B------:R-:W-:Y:S01]  /*0420*/  ISETP.GE.U32.AND P0, PT, R6, R17, PT ;  /* 0x000000110600720c */ /* 0x000fe20003f06070 */
[----:B0-----:R-:W-:Y:S01]  /*0430*/  VIADD R10, R15, 0xffffffe ;  /* 0x0ffffffe0f0a7836 */ /* 0x001fe20000000000 */
[----:B------:R-:W-:-:S03]  /*0440*/  LOP3.LUT R6, R0, R3, RZ, 0x3c, !PT ;  /* 0x0000000300067212 */ /* 0x000fc600078e3cff */
[----:B------:R0:W3:Y:S01]  /*0450*/  F2I.FTZ.U32.TRUNC.NTZ R11, R10 ;  /* 0x0000000a000b7305 */ /* 0x0000e2000021f000 */
[----:B------:R-:W-:-:S07]  /*0460*/  ISETP.GE.AND P1, PT, R6, RZ, PT ;  /* 0x000000ff0600720c */ /* 0x000fce0003f26270 */
[----:B------:R-:W-:Y:S02]  /*0470*/  @P0 VIADD R13, R13, 0x1 ;  /* 0x000000010d0d0836 */ /* 0x000fe40000000000 */
[----:B0-----:R-:W-:Y:S02]  /*0480*/  HFMA2 R10, -RZ, RZ, 0, 0 ;  /* 0x00000000ff0a7431 */ /* 0x001fe400000001ff */
[----:B------:R-:W-:Y:S01]  /*0490*/  IMAD.MOV.U32 R14, RZ, RZ, R13 ;  /* 0x000000ffff0e7224 */ /* 0x000fe200078e000d */
[----:B---3--:R-:W-:-:S03]  /*04a0*/  IADD3 R6, PT, PT, RZ, -R11, RZ ;  /* 0x8000000bff067210 */ /* 0x008fc60007ffe0ff */
[----:B------:R-:W-:Y:S01]  /*04b0*/  @!P1 IMAD.MOV R14, RZ, RZ, -R14 ;  /* 0x000000ffff0e9224 */ /* 0x000fe200078e0a0e */
[----:B------:R-:W-:Y:S01]  /*04c0*/  @!P2 LOP3.LUT R14, RZ, R3, RZ, 0x33, !PT ;  /* 0x00000003ff0ea212 */ /* 0x000fe200078e33ff */
[----:B------:R-:W-:-:S03]  /*04d0*/  IMAD R13, R6, R7, RZ ;  /* 0x00000007060d7224 */ /* 0x000fc600078e02ff */
[----:B------:R-:W-:Y:S02]  /*04e0*/  IABS R6, R14 ;  /* 0x0000000e00067213 */ /* 0x000fe40000000000 */
[----:B------:R-:W-:Y:S01]  /*04f0*/  ISETP.GE.AND P2, PT, R14, RZ, PT ;  /* 0x000000ff0e00720c */ /* 0x000fe20003f46270 */
[----:B------:R-:W-:Y:S02]  /*0500*/  IMAD.HI.U32 R10, R11, R13, R10 ;  /* 0x0000000d0b0a7227 */ /* 0x000fe400078e000a */
[----:B------:R-:W0:Y:S04]  /*0510*/  LDC.64 R12, c[0x0][0x3c8] ;  /* 0x0000f200ff0c7b82 */ /* 0x000e280000000a00 */
[----:B------:R-:W-:-:S04]  /*0520*/  IMAD.HI.U32 R10, R10, R6, RZ ;  /* 0x000000060a0a7227 */ /* 0x000fc800078e00ff */
[----:B------:R-:W-:-:S04]  /*0530*/  IMAD.MOV R10, RZ, RZ, -R10 ;  /* 0x000000ffff0a7224 */ /* 0x000fc800078e0a0a */
[C---:B------:R-:W-:Y:S02]  /*0540*/  IMAD R6, R7.reuse, R10, R6 ;  /* 0x0000000a07067224 */ /* 0x040fe400078e0206 */
[----:B------:R-:W3:Y:S03]  /*0550*/  LDC.64 R10, c[0x0][0x3c0] ;  /* 0x0000f000ff0a7b82 */ /* 0x000ee60000000a00 */
[----:B------:R-:W-:-:S13]  /*0560*/  ISETP.GT.U32.AND P0, PT, R7, R6, PT ;  /* 0x000000060700720c */ /* 0x000fda0003f04070 */
[----:B------:R-:W-:Y:S02]  /*0570*/  @!P0 IADD3 R6, PT, PT, R6, -R7, RZ ;  /* 0x8000000706068210 */ /* 0x000fe40007ffe0ff */
[----:B------:R-:W-:Y:S02]  /*0580*/  ISETP.NE.AND P0, PT, R2, RZ, PT ;  /* 0x000000ff0200720c */ /* 0x000fe40003f05270 */
[----:B------:R-:W-:-:S13]  /*0590*/  ISETP.GT.U32.AND P1, PT, R7, R6, PT ;  /* 0x000000060700720c */ /* 0x000fda0003f24070 */
[----:B------:R-:W-:Y:S01]  /*05a0*/  @!P1 IMAD.IADD R6, R6, 0x1, -R7 ;  /* 0x0000000106069824 */ /* 0x000fe200078e0a07 */
[----:B------:R-:W-:-:S03]  /*05b0*/  IADD3 R7, PT, PT, -R14, RZ, RZ ;  /* 0x000000ff0e077210 */ /* 0x000fc60007ffe1ff */
[----:B------:R-:W-:Y:S01]  /*05c0*/  @!P2 IMAD.MOV R6, RZ, RZ, -R6 ;  /* 0x000000ffff06a224 */ /* 0x000fe200078e0a06 */
[----:B------:R-:W-:Y:S01]  /*05d0*/  @!P0 LOP3.LUT R6, RZ, R2, RZ, 0x33, !PT ;  /* 0x00000002ff068212 */ /* 0x000fe200078e33ff */
[----:B------:R-:W-:Y:S01]  /*05e0*/  IMAD R7, R3, R7, R0 ;  /* 0x0000000703077224 */ /* 0x000fe200078e0200 */
[----:B-1----:R-:W-:Y:S01]  /*05f0*/  ISETP.NE.AND P0, PT, RZ, UR7, PT ;  /* 0x00000007ff007c0c */ /* 0x002fe2000bf05270 */
[--C-:B--2---:R-:W-:Y:S02]  /*0600*/  IMAD R15, R4, UR6, R9.reuse ;  /* 0x00000006040f7c24 */ /* 0x104fe4000f8e0209 */
[----:B------:R-:W-:Y:S01]  /*0610*/  IMAD R9, R5, R4, R9 ;  /* 0x0000000405097224 */ /* 0x000fe200078e0209 */
[----:B------:R-:W-:Y:S01]  /*0620*/  CS2R R4, SRZ ;  /* 0x0000000000047805 */ /* 0x000fe2000001ff00 */
[----:B0-----:R-:W-:Y:S01]  /*0630*/  IMAD.WIDE R12, R15, 0x10, R12 ;  /* 0x000000100f0c7825 */ /* 0x001fe200078e020c */
[----:B------:R-:W-:-:S03]  /*0640*/  VIMNMX.U32 R15, PT, PT, R8, UR7, PT ;  /* 0x00000007080f7c48 */ /* 0x000fc6000bfe0000 */
[----:B---3--:R-:W-:-:S05]  /*0650*/  IMAD.WIDE R10, R9, 0x4, R10 ;  /* 0x00000004090a7825 */ /* 0x008fca00078e020a */
[----:B------:R0:W-:Y:S04]  /*0660*/  STG.E desc[UR4][R10.64], R15 ;  /* 0x0000000f0a007986 */ /* 0x0001e8000c101904 */
[----:B------:R0:W-:Y:S01]  /*0670*/  STG.E.128 desc[UR4][R12.64], R4 ;  /* 0x000000040c007986 */ /* 0x0001e2000c101d04 */
[----:B------:R-:W-:Y:S05]  /*0680*/  @!P0 EXIT ;  /* 0x000000000000894d */ /* 0x000fea0003800000 */
[----:B------:R-:W1:Y:S01]  /*0690*/  LDC R3, c[0x0][0x3b0] ;  /* 0x0000ec00ff037b82 */ /* 0x000e620000000800 */
[----:B------:R-:W-:Y:S02]  /*06a0*/  IMAD R0, R0, UR7, RZ ;  /* 0x0000000700007c24 */ /* 0x000fe4000f8e02ff */
[----:B------:R-:W-:Y:S01]  /*06b0*/  IMAD R2, R9, UR7, RZ ;  /* 0x0000000709027c24 */ /* 0x000fe2000f8e02ff */
[----:B-1----:R-:W-:-:S13]  /*06c0*/  ISETP.NE.AND P0, PT, R3, 0x5, PT ;  /* 0x000000050300780c */ /* 0x002fda0003f05270 */
[----:B------:R-:W-:Y:S05]  /*06d0*/  @!P0 BRA `(.L_x_71) ;  /* 0x0000000000cc8947 */ /* 0x000fea0003800000 */
[----:B------:R-:W-:-:S13]  /*06e0*/  ISETP.NE.AND P0, PT, R3, 0x4, PT ;  /* 0x000000040300780c */ /* 0x000fda0003f05270 */
[----:B------:R-:W-:Y:S05]  /*06f0*/  @P0 EXIT ;  /* 0x000000000000094d */ /* 0x000fea0003800000 */
[C---:B------:R-:W-:Y:S01]  /*0700*/  ISETP.GE.U32.AND P1, PT, R15.reuse, 0x4, PT ;  /* 0x000000040f00780c */ /* 0x040fe20003f26070 */
[----:B------:R-:W-:Y:S01]  /*0710*/  BSSY.RECONVERGENT B0, `(.L_x_72) ;  /* 0x000001e000007945 */ /* 0x000fe20003800200 */
[----:B------:R-:W-:Y:S02]  /*0720*/  LOP3.LUT R3, R15, 0x3, RZ, 0xc0, !PT ;  /* 0x000000030f037812 */ /* 0x000fe400078ec0ff */
[----:B------:R-:W-:Y:S02]  /*0730*/  MOV R27, RZ ;  /* 0x000000ff001b7202 */ /* 0x000fe40000000f00 */
[----:B------:R-:W-:-:S07]  /*0740*/  ISETP.NE.AND P0, PT, R3, RZ, PT ;  /* 0x000000ff0300720c */ /* 0x000fce0003f05270 */
[----:B------:R-:W-:Y:S06]  /*0750*/  @!P1 BRA `(.L_x_73) ;  /* 0x0000000000649947 */ /* 0x000fec0003800000 */
[----:B------:R-:W1:Y:S01]  /*0760*/  LDC.64 R20, c[0x0][0x390] ;  /* 0x0000e400ff147b82 */ /* 0x000e620000000a00 */
[----:B------:R-:W-:Y:S01]  /*0770*/  LOP3.LUT R27, R15, 0xfffffffc, RZ, 0xc0, !PT ;  /* 0xfffffffc0f1b7812 */ /* 0x000fe200078ec0ff */
[----:B------:R-:W-:Y:S01]  /*0780*/  IMAD.MOV.U32 R26, RZ, RZ, R2 ;  /* 0x000000ffff1a7224 */ /* 0x000fe200078e0002 */
[----:B------:R-:W-:-:S03]  /*0790*/  MOV R29, R0 ;  /* 0x00000000001d7202 */ /* 0x000fc60000000f00 */
[----:B------:R-:W-:Y:S02]  /*07a0*/  IMAD.MOV R28, RZ, RZ, -R27 ;  /* 0x000000ffff1c7224 */ /* 0x000fe400078e0a1b */
[----:B------:R-:W2:Y:S01]  /*07b0*/  LDC.64 R22, c[0x0][0x3b8] ;  /* 0x0000ee00ff167b82 */ /* 0x000ea20000000a00 */
[----:B-1----:R-:W-:-:S05]  /*07c0*/  IADD3 R20, P1, PT, R20, 0x20, RZ ;  /* 0x0000002014147810 */ /* 0x002fca0007f3e0ff */
[----:B------:R-:W-:Y:S01]  /*07d0*/  IMAD.X R21, RZ, RZ, R21, P1 ;  /* 0x000000ffff157224 */ /* 0x000fe200008e0615 */
[----:B--2---:R-:W-:-:S04]  /*07e0*/  IADD3 R22, P2, PT, R22, 0x20, RZ ;  /* 0x0000002016167810 */ /* 0x004fc80007f5e0ff */
[----:B------:R-:W-:-:S09]  /*07f0*/  IADD3.X R23, PT, PT, RZ, R23, RZ, P2, !PT ;  /* 0x00000017ff177210 */ /* 0x000fd200017fe4ff */
.L_x_74:
[----:B-1----:R-:W-:-:S05]  /*0800*/  IMAD.WIDE R16, R29, 0x10, R20 ;  /* 0x000000101d107825 */ /* 0x002fca00078e0214 */
[----:B0-----:R-:W2:Y:S01]  /*0810*/  LDG.E.128 R4, desc[UR4][R16.64+-0x20] ;  /* 0xffffe00410047981 */ /* 0x001ea2000c1e1d00 */
[----:B------:R-:W-:-:S05]  /*0820*/  IMAD.WIDE R24, R26, 0x10, R22 ;  /* 0x000000101a187825 */ /* 0x000fca00078e0216 */
[----:B--2---:R1:W-:Y:S04]  /*0830*/  STG.E.128 desc[UR4][R24.64+-0x20], R4 ;  /* 0xffffe00418007986 */ /* 0x0043e8000c101d04 */
[----:B------:R-:W2:Y:S04]  /*0840*/  LDG.E.128 R8, desc[UR4][R16.64+-0x10] ;  /* 0xfffff00410087981 */ /* 0x000ea8000c1e1d00 */
[----:B--2---:R1:W-:Y:S04]  /*0850*/  STG.E.128 desc[UR4][R24.64+-0x10], R8 ;  /* 0xfffff00818007986 */ /* 0x0043e8000c101d04 */
[----:B------:R-:W2:Y:S04]  /*0860*/  LDG.E.128 R12, desc[UR4][R16.64] ;  /* 0x00000004100c7981 */ /* 0x000ea8000c1e1d00 */
[----:B--2---:R1:W-:Y:S04]  /*0870*/  STG.E.128 desc[UR4][R24.64], R12 ;  /* 0x0000000c18007986 */ /* 0x0043e8000c101d04 */
[----:B------:R-:W2:Y:S01]  /*0880*/  LDG.E.128 R16, desc[UR4][R16.64+0x10] ;  /* 0x0000100410107981 */ /* 0x000ea2000c1e1d00 */
[----:B------:R-:W-:Y:S01]  /*0890*/  IADD3 R28, PT, PT, R28, 0x4, RZ ;  /* 0x000000041c1c7810 */ /* 0x000fe20007ffe0ff */
[----:B------:R-:W-:Y:S01]  /*08a0*/  VIADD R29, R29, 0x4 ;  /* 0x000000041d1d7836 */ /* 0x000fe20000000000 */
[----:B------:R-:W-:-:S02]  /*08b0*/  IADD3 R26, PT, PT, R26, 0x4, RZ ;  /* 0x000000041a1a7810 */ /* 0x000fc40007ffe0ff */
[----:B------:R-:W-:Y:S01]  /*08c0*/  ISETP.NE.AND P1, PT, R28, RZ, PT ;  /* 0x000000ff1c00720c */ /* 0x000fe20003f25270 */
[----:B--2---:R1:W-:-:S12]  /*08d0*/  STG.E.128 desc[UR4][R24.64+0x10], R16 ;  /* 0x0000101018007986 */ /* 0x0043d8000c101d04 */
[----:B------:R-:W-:Y:S05]  /*08e0*/  @P1 BRA `(.L_x_74) ;  /* 0xfffffffc00c41947 */ /* 0x000fea000383ffff */
.L_x_73:
[----:B------:R-:W-:Y:S05]  /*08f0*/  BSYNC.RECONVERGENT B0 ;  /* 0x0000000000007941 */ /* 0x000fea0003800200 */
.L_x_72:
[----:B------:R-:W-:Y:S05]  /*0900*/  @!P0 EXIT ;  /* 0x000000000000894d */ /* 0x000fea0003800000 */
[----:B-1----:R-:W1:Y:S01]  /*0910*/  LDC.64 R8, c[0x0][0x3b8] ;  /* 0x0000ee00ff087b82 */ /* 0x002e620000000a00 */
[----:B0-----:R-:W-:Y:S01]  /*0920*/  IMAD.IADD R13, R2, 0x1, R27 ;  /* 0x00000001020d7824 */ /* 0x001fe200078e021b */
[----:B------:R-:W-:Y:S01]  /*0930*/  IADD3 R27, PT, PT, R0, R27, RZ ;  /* 0x0000001b001b7210 */ /* 0x000fe20007ffe0ff */
[----:B------:R-:W-:-:S05]  /*0940*/  IMAD.MOV R3, RZ, RZ, -R3 ;  /* 0x000000ffff037224 */ /* 0x000fca00078e0a03 */
[----:B------:R-:W0:Y:S02]  /*0950*/  LDC.64 R10, c[0x0][0x390] ;  /* 0x0000e400ff0a7b82 */ /* 0x000e240000000a00 */
.L_x_75:
[----:B0-----:R-:W-:-:S06]  /*0960*/  IMAD.WIDE R4, R27, 0x10, R10 ;  /* 0x000000101b047825 */ /* 0x001fcc00078e020a */
[----:B------:R-:W2:Y:S01]  /*0970*/  LDG.E.128 R4, desc[UR4][R4.64] ;  /* 0x0000000404047981 */ /* 0x000ea2000c1e1d00 */
[----:B------:R-:W-:Y:S01]  /*0980*/  IADD3 R0, PT, PT, R3, 0x1, RZ ;  /* 0x0000000103007810 */ /* 0x000fe20007ffe0ff */
[----:B-1----:R-:W-:-:S03]  /*0990*/  IMAD.WIDE R2, R13, 0x10, R8 ;  /* 0x000000100d027825 */ /* 0x002fc600078e0208 */
[----:B------:R-:W-:Y:S02]  /*09a0*/  ISETP.NE.AND P0, PT, R0, RZ, PT ;  /* 0x000000ff0000720c */ /* 0x000fe40003f05270 */
[----:B--2---:R0:W-:Y:S11]  /*09b0*/  STG.E.128 desc[UR4][R2.64], R4 ;  /* 0x0000000402007986 */ /* 0x0041f6000c101d04 */
[----:B------:R-:W-:Y:S05]  /*09c0*/  @!P0 EXIT ;  /* 0x000000000000894d */ /* 0x000fea0003800000 */
[----:B------:R-:W-:Y:S01]  /*09d0*/  VIADD R13, R13, 0x1 ;  /* 0x000000010d0d7836 */ /* 0x000fe20000000000 */
[----:B------:R-:W-:Y:S01]  /*09e0*/  IADD3 R27, PT, PT, R27, 0x1, RZ ;  /* 0x000000011b1b7810 */ /* 0x000fe20007ffe0ff */
[----:B0-----:R-:W-:Y:S01]  /*09f0*/  IMAD.MOV.U32 R3, RZ, RZ, R0 ;  /* 0x000000ffff037224 */ /* 0x001fe200078e0000 */
[----:B------:R-:W-:Y:S06]  /*0a00*/  BRA `(.L_x_75) ;  /* 0xfffffffc00d47947 */ /* 0x000fec000383ffff */
.L_x_71:
[C---:B------:R-:W-:Y:S01]  /*0a10*/  ISETP.GE.U32.AND P0, PT, R15.reuse, 0x4, PT ;  /* 0x000000040f00780c */ /* 0x040fe20003f06070 */
[----:B------:R-:W-:Y:S01]  /*0a20*/  BSSY.RECONVERGENT B0, `(.L_x_76) ;  /* 0x000003a000007945 */ /* 0x000fe20003800200 */
[----:B------:R-:W-:Y:S01]  /*0a30*/  LOP3.LUT R3, R15, 0x3, RZ, 0xc0, !PT ;  /* 0x000000030f037812 */ /* 0x000fe200078ec0ff */
[----:B------:R-:W-:-:S03]  /*0a40*/  HFMA2 R9, -RZ, RZ, 0, 0 ;  /* 0x00000000ff097431 */ /* 0x000fc600000001ff */
[----:B------:R-:W-:-:S07]  /*0a50*/  ISETP.NE.AND P1, PT, R3, RZ, PT ;  /* 0x000000ff0300720c */ /* 0x000fce0003f25270 */
[----:B------:R-:W-:Y:S06]  /*0a60*/  @!P0 BRA `(.L_x_77) ;  /* 0x0000000000d48947 */ /* 0x000fec0003800000 */
[----:B------:R-:W-:Y:S01]  /*0a70*/  LOP3.LUT R9, R15, 0xfffffffc, RZ, 0xc0, !PT ;  /* 0xfffffffc0f097812 */ /* 0x000fe200078ec0ff */
[----:B0-----:R-:W-:Y:S02]  /*0a80*/  IMAD R10, R2, 0x5, RZ ;  /* 0x00000005020a7824 */ /* 0x001fe400078e02ff */
[----:B------:R-:W-:Y:S02]  /*0a90*/  IMAD R8, R0, 0x5, RZ ;  /* 0x0000000500087824 */ /* 0x000fe400078e02ff */
[----:B------:R-:W-:-:S07]  /*0aa0*/  IMAD.MOV R11, RZ, RZ, -R9 ;  /* 0x000000ffff0b7224 */ /* 0x000fce00078e0a09 */
.L_x_78:
[----:B------:R-:W0:Y:S08]  /*0ab0*/  LDC.64 R4, c[0x0][0x390] ;  /* 0x0000e400ff047b82 */ /* 0x000e300000000a00 */
[----:B--2---:R-:W1:Y:S01]  /*0ac0*/  LDC.64 R6, c[0x0][0x3b8] ;  /* 0x0000ee00ff067b82 */ /* 0x004e620000000a00 */
[----:B0-----:R-:W-:-:S05]  /*0ad0*/  IMAD.WIDE R4, R8, 0x4, R4 ;  /* 0x0000000408047825 */ /* 0x001fca00078e0204 */
[----:B------:R-:W2:Y:S01]  /*0ae0*/  LDG.E R13, desc[UR4][R4.64] ;  /* 0x00000004040d7981 */ /* 0x000ea2000c1e1900 */
[----:B-1----:R-:W-:-:S05]  /*0af0*/  IMAD.WIDE R6, R10, 0x4, R6 ;  /* 0x000000040a067825 */ /* 0x002fca00078e0206 */
[----:B--2---:R0:W-:Y:S04]  /*0b00*/  STG.E desc[UR4][R6.64], R13 ;  /* 0x0000000d06007986 */ /* 0x0041e8000c101904 */
[----:B------:R-:W2:Y:S04]  /*0b10*/  LDG.E R15, desc[UR4][R4.64+0x4] ;  /* 0x00000404040f7981 */ /* 0x000ea8000c1e1900 */
[----:B--2---:R1:W-:Y:S04]  /*0b20*/  STG.E desc[UR4][R6.64+0x4], R15 ;  /* 0x0000040f06007986 */ /* 0x0043e8000c101904 */
[----:B------:R-:W2:Y:S04]  /*0b30*/  LDG.E R17, desc[UR4][R4.64+0x8] ;  /* 0x0000080404117981 */ /* 0x000ea8000c1e1900 */
[----:B--2---:R2:W-:Y:S04]  /*0b40*/  STG.E desc[UR4][R6.64+0x8], R17 ;  /* 0x0000081106007986 */ /* 0x0045e8000c101904 */
[----:B------:R-:W3:Y:S04]  /*0b50*/  LDG.E R19, desc[UR4][R4.64+0xc] ;  /* 0x00000c0404137981 */ /* 0x000ee8000c1e1900 */
[----:B---3--:R3:W-:Y:S04]  /*0b60*/  STG.E desc[UR4][R6.64+0xc], R19 ;  /* 0x00000c1306007986 */ /* 0x0087e8000c101904 */
[----:B------:R-:W4:Y:S04]  /*0b70*/  LDG.E R21, desc[UR4][R4.64+0x10] ;  /* 0x0000100404157981 */ /* 0x000f28000c1e1900 */
[----:B----4-:R4:W-:Y:S04]  /*0b80*/  STG.E desc[UR4][R6.64+0x10], R21 ;  /* 0x0000101506007986 */ /* 0x0109e8000c101904 */
[----:B------:R-:W5:Y:S04]  /*0b90*/  LDG.E R23, desc[UR4][R4.64+0x14] ;  /* 0x0000140404177981 */ /* 0x000f68000c1e1900 */
[----:B-----5:R5:W-:Y:S04]  /*0ba0*/  STG.E desc[UR4][R6.64+0x14], R23 ;  /* 0x0000141706007986 */ /* 0x020be8000c101904 */
[----:B0-----:R-:W2:Y:S04]  /*0bb0*/  LDG.E R13, desc[UR4][R4.64+0x18] ;  /* 0x00001804040d7981 */ /* 0x001ea8000c1e1900 */
[----:B--2---:R0:W-:Y:S04]  /*0bc0*/  STG.E desc[UR4][R6.64+0x18], R13 ;  /* 0x0000180d06007986 */ /* 0x0041e8000c101904 */
[----:B-1----:R-:W2:Y:S04]  /*0bd0*/  LDG.E R15, desc[UR4][R4.64+0x1c] ;  /* 0x00001c04040f7981 */ /* 0x002ea8000c1e1900 */
[----:B--2---:R1:W-:Y:S04]  /*0be0*/  STG.E desc[UR4][R6.64+0x1c], R15 ;  /* 0x00001c0f06007986 */ /* 0x0043e8000c101904 */
[----:B------:R-:W2:Y:S04]  /*0bf0*/  LDG.E R17, desc[UR4][R4.64+0x20] ;  /* 0x0000200404117981 */ /* 0x000ea8000c1e1900 */
[----:B--2---:R2:W-:Y:S04]  /*0c00*/  STG.E desc[UR4][R6.64+0x20], R17 ;  /* 0x0000201106007986 */ /* 0x0045e8000c101904 */
[----:B---3--:R-:W3:Y:S04]  /*0c10*/  LDG.E R19, desc[UR4][R4.64+0x24] ;  /* 0x0000240404137981 */ /* 0x008ee8000c1e1900 */
[----:B---3--:R3:W-:Y:S04]  /*0c20*/  STG.E desc[UR4][R6.64+0x24], R19 ;  /* 0x0000241306007986 */ /* 0x0087e8000c101904 */
[----:B----4-:R-:W4:Y:S04]  /*0c30*/  LDG.E R21, desc[UR4][R4.64+0x28] ;  /* 0x0000280404157981 */ /* 0x010f28000c1e1900 */
[----:B----4-:R4:W-:Y:S04]  /*0c40*/  STG.E desc[UR4][R6.64+0x28], R21 ;  /* 0x0000281506007986 */ /* 0x0109e8000c101904 */
[----:B-----5:R-:W5:Y:S04]  /*0c50*/  LDG.E R23, desc[UR4][R4.64+0x2c] ;  /* 0x00002c0404177981 */ /* 0x020f68000c1e1900 */
        /* <DEDUP_REMOVED lines=9> */
[----:B----4-:R-:W3:Y:S04]  /*0cf0*/  LDG.E R21, desc[UR4][R4.64+0x40] ;  /* 0x0000400404157981 */ /* 0x010ee8000c1e1900 */
[----:B---3--:R2:W-:Y:S04]  /*0d00*/  STG.E desc[UR4][R6.64+0x40], R21 ;  /* 0x0000401506007986 */ /* 0x0085e8000c101904 */
[----:B-----5:R-:W3:Y:S04]  /*0d10*/  LDG.E R23, desc[UR4][R4.64+0x44] ;  /* 0x0000440404177981 */ /* 0x020ee8000c1e1900 */
[----:B---3--:R2:W-:Y:S04]  /*0d20*/  STG.E desc[UR4][R6.64+0x44], R23 ;  /* 0x0000441706007986 */ /* 0x0085e8000c101904 */
[----:B0-----:R-:W3:Y:S04]  /*0d30*/  LDG.E R13, desc[UR4][R4.64+0x48] ;  /* 0x00004804040d7981 */ /* 0x001ee8000c1e1900 */
[----:B---3--:R2:W-:Y:S04]  /*0d40*/  STG.E desc[UR4][R6.64+0x48], R13 ;  /* 0x0000480d06007986 */ /* 0x0085e8000c101904 */
[----:B-1----:R-:W3:Y:S01]  /*0d50*/  LDG.E R15, desc[UR4][R4.64+0x4c] ;  /* 0x00004c04040f7981 */ /* 0x002ee2000c1e1900 */
[----:B------:R-:W-:Y:S01]  /*0d60*/  IADD3 R11, PT, PT, R11, 0x4, RZ ;  /* 0x000000040b0b7810 */ /* 0x000fe20007ffe0ff */
[----:B------:R-:W-:Y:S01]  /*0d70*/  VIADD R8, R8, 0x14 ;  /* 0x0000001408087836 */ /* 0x000fe20000000000 */
[----:B------:R-:W-:-:S02]  /*0d80*/  IADD3 R10, PT, PT, R10, 0x14, RZ ;  /* 0x000000140a0a7810 */ /* 0x000fc40007ffe0ff */
[----:B------:R-:W-:Y:S01]  /*0d90*/  ISETP.NE.AND P0, PT, R11, RZ, PT ;  /* 0x000000ff0b00720c */ /* 0x000fe20003f05270 */
[----:B---3--:R2:W-:-:S12]  /*0da0*/  STG.E desc[UR4][R6.64+0x4c], R15 ;  /* 0x00004c0f06007986 */ /* 0x0085d8000c101904 */
[----:B------:R-:W-:Y:S05]  /*0db0*/  @P0 BRA `(.L_x_78) ;  /* 0xfffffffc003c0947 */ /* 0x000fea000383ffff */
.L_x_77:
[----:B------:R-:W-:Y:S05]  /*0dc0*/  BSYNC.RECONVERGENT B0 ;  /* 0x0000000000007941 */ /* 0x000fea0003800200 */
.L_x_76:
[----:B------:R-:W-:Y:S05]  /*0dd0*/  @!P1 EXIT ;  /* 0x000000000000994d */ /* 0x000fea0003800000 */
[----:B------:R-:W-:Y:S01]  /*0de0*/  IADD3 R0, PT, PT, R0, R9, RZ ;  /* 0x0000000900007210 */ /* 0x000fe20007ffe0ff */
[----:B------:R-:W-:Y:S02]  /*0df0*/  IMAD.IADD R2, R2, 0x1, R9 ;  /* 0x0000000102027824 */ /* 0x000fe400078e0209 */
[----:B0-2---:R-:W-:Y:S02]  /*0e00*/  IMAD.MOV R6, RZ, RZ, -R3 ;  /* 0x000000ffff067224 */ /* 0x005fe400078e0a03 */
[----:B------:R-:W-:Y:S02]  /*0e10*/  IMAD R7, R2, 0x5, RZ ;  /* 0x0000000502077824 */ /* 0x000fe400078e02ff */
[----:B------:R-:W-:-:S07]  /*0e20*/  IMAD R9, R0, 0x5, RZ ;  /* 0x0000000500097824 */ /* 0x000fce00078e02ff */
.L_x_79:
[----:B0-----:R-:W0:Y:S08]  /*0e30*/  LDC.64 R2, c[0x0][0x390] ;  /* 0x0000e400ff027b82 */ /* 0x001e300000000a00 */
[----:B------:R-:W1:Y:S01]  /*0e40*/  LDC.64 R4, c[0x0][0x3b8] ;  /* 0x0000ee00ff047b82 */ /* 0x000e620000000a00 */
        /* <DEDUP_REMOVED lines=8> */
[----:B------:R-:W2:Y:S04]  /*0ed0*/  LDG.E R17, desc[UR4][R2.64+0xc] ;  /* 0x00000c0402117981 */ /* 0x000ea8000c1e1900 */
[----:B--2---:R0:W-:Y:S04]  /*0ee0*/  STG.E desc[UR4][R4.64+0xc], R17 ;  /* 0x00000c1104007986 */ /* 0x0041e8000c101904 */
[----:B------:R-:W2:Y:S01]  /*0ef0*/  LDG.E R19, desc[UR4][R2.64+0x10] ;  /* 0x0000100402137981 */ /* 0x000ea2000c1e1900 */
[----:B------:R-:W-:Y:S01]  /*0f00*/  IADD3 R6, PT, PT, R6, 0x1, RZ ;  /* 0x0000000106067810 */ /* 0x000fe20007ffe0ff */
[----:B------:R-:W-:Y:S01]  /*0f10*/  VIADD R9, R9, 0x5 ;  /* 0x0000000509097836 */ /* 0x000fe20000000000 */
[----:B------:R-:W-:-:S02]  /*0f20*/  IADD3 R7, PT, PT, R7, 0x5, RZ ;  /* 0x0000000507077810 */ /* 0x000fc40007ffe0ff */
[----:B------:R-:W-:Y:S01]  /*0f30*/  ISETP.NE.AND P0, PT, R6, RZ, PT ;  /* 0x000000ff0600720c */ /* 0x000fe20003f05270 */
[----:B--2---:R0:W-:-:S12]  /*0f40*/  STG.E desc[UR4][R4.64+0x10], R19 ;  /* 0x0000101304007986 */ /* 0x0041d8000c101904 */
[----:B------:R-:W-:Y:S05]  /*0f50*/  @P0 BRA `(.L_x_79) ;  /* 0xfffffffc00b40947 */ /* 0x000fea000383ffff */
[----:B------:R-:W-:Y:S05]  /*0f60*/  EXIT ;  /* 0x000000000000794d */ /* 0x000fea0003800000 */
.L_x_80:
        /* <DEDUP_REMOVED lines=9> */
.L_x_102:


//--------------------- .text._Z21generateVoxels_kerneliPfPjfffffffffiiiiS0_S_ --------------------------
	.section	.text._Z21generateVoxels_kerneliPfPjfffffffffiiiiS0_S_,"ax",@progbits
	.align	128
        .global         _Z21generateVoxels_kerneliPfPjfffffffffiiiiS0_S_
        .type           _Z21generateVoxels_kerneliPfPjfffffffffiiiiS0_S_,@function
        .size           _Z21generateVoxels_kerneliPfPjfffffffffiiiiS0_S_,(.L_x_99 - _Z21generateVoxels_kerneliPfPjfffffffffiiiiS0_S_)
        .other          _Z21generateVoxels_kerneliPfPjfffffffffiiiiS0_S_,@"STO_CUDA_ENTRY STV_DEFAULT"
_Z21generateVoxels_kerneliPfPjfffffffffiiiiS0_S_:
.text._Z21generateVoxels_kerneliPfPjfffffffffiiiiS0_S_:
[----:B------:R-:W-:Y:S08]  /*0000*/  LDC R1, c[0x0][0x37c] ;  /* 0x0000df00ff017b82 */ /* 0x000ff00000000800 */
[----:B------:R-:W0:Y:S01]  /*0010*/  LDC R11, c[0x0][0x380] ;  /* 0x0000e000ff0b7b82 */ /* 0x000e220000000800 */
[----:B------:R-:W1:Y:S07]  /*0020*/  S2R R5, SR_TID.X ;  /* 0x0000000000057919 */ /* 0x000e6e0000002100 */
[----:B------:R-:W1:Y:S08]  /*0030*/  S2UR UR4, SR_CTAID.X ;  /* 0x00000000000479c3 */ /* 0x000e700000002500 */
[----:B------:R-:W1:Y:S01]  /*0040*/  LDC R0, c[0x0][0x360] ;  /* 0x0000d800ff007b82 */ /* 0x000e620000000800 */
[----:B0-----:R-:W-:-:S04]  /*0050*/  IABS R9, R11 ;  /* 0x0000000b00097213 */ /* 0x001fc80000000000 */
[----:B------:R-:W0:Y:S01]  /*0060*/  I2F.RP R4, R9 ;  /* 0x0000000900047306 */ /* 0x000e220000209400 */
[----:B-1----:R-:W-:Y:S01]  /*0070*/  IMAD R0, R0, UR4, R5 ;  /* 0x0000000400007c24 */ /* 0x002fe2000f8e0205 */
[----:B------:R-:W1:Y:S06]  /*0080*/  LDCU.64 UR4, c[0x0][0x358] ;  /* 0x00006b00ff0477ac */ /* 0x000e6c0008000a00 */
[----:B0-----:R-:W0:Y:S02]  /*0090*/  MUFU.RCP R4, R4 ;  /* 0x0000000400047308 */ /* 0x001e240000001000 */
[----:B0-----:R-:W-:Y:S01]  /*00a0*/  VIADD R2, R4, 0xffffffe ;  /* 0x0ffffffe04027836 */ /* 0x001fe20000000000 */
[----:B------:R-:W-:-:S05]  /*00b0*/  IABS R4, R0 ;  /* 0x0000000000047213 */ /* 0x000fca0000000000 */
[----:B------:R0:W2:Y:S02]  /*00c0*/  F2I.FTZ.U32.TRUNC.NTZ R3, R2 ;  /* 0x0000000200037305 */ /* 0x0000a4000021f000 */
[----:B0-----:R-:W-:Y:S02]  /*00d0*/  IMAD.MOV.U32 R2, RZ, RZ, RZ ;  /* 0x000000ffff027224 */ /* 0x001fe400078e00ff */
[----:B--2---:R-:W-:-:S04]  /*00e0*/  IMAD.MOV R6, RZ, RZ, -R3 ;  /* 0x000000ffff067224 */ /* 0x004fc800078e0a03 */
[----:B------:R-:W-:-:S04]  /*00f0*/  IMAD R5, R6, R9, RZ ;  /* 0x0000000906057224 */ /* 0x000fc800078e02ff */
[----:B------:R-:W-:-:S06]  /*0100*/  IMAD.HI.U32 R3, R3, R5, R2 ;  /* 0x0000000503037227 */ /* 0x000fcc00078e0002 */
[----:B------:R-:W-:-:S04]  /*0110*/  IMAD.HI.U32 R7, R3, R4, RZ ;  /* 0x0000000403077227 */ /* 0x000fc800078e00ff */
[----:B------:R-:W-:-:S04]  /*0120*/  IMAD.MOV R3, RZ, RZ, -R7 ;  /* 0x000000ffff037224 */ /* 0x000fc800078e0a07 */
[----:B------:R-:W-:Y:S01]  /*0130*/  IMAD R2, R9, R3, R4 ;  /* 0x0000000309027224 */ /* 0x000fe200078e0204 */
[----:B------:R-:W-:-:S04]  /*0140*/  LOP3.LUT R4, R0, R11, RZ, 0x3c, !PT ;  /* 0x0000000b00047212 */ /* 0x000fc800078e3cff */
[----:B------:R-:W-:Y:S02]  /*0150*/  ISETP.GT.U32.AND P1, PT, R9, R2, PT ;  /* 0x000000020900720c */ /* 0x000fe40003f24070 */
[----:B------:R-:W-:-:S11]  /*0160*/  ISETP.GE.AND P2, PT, R4, RZ, PT ;  /* 0x000000ff0400720c */ /* 0x000fd60003f46270 */
[----:B------:R-:W-:Y:S02]  /*0170*/  @!P1 IMAD.IADD R2, R2, 0x1, -R9 ;  /* 0x0000000102029824 */ /* 0x000fe400078e0a09 */
[----:B------:R-:W-:Y:S01]  /*0180*/  @!P1 VIADD R7, R7, 0x1 ;  /* 0x0000000107079836 */ /* 0x000fe20000000000 */
[----:B------:R-:W-:Y:S02]  /*0190*/  ISETP.NE.AND P1, PT, R11, RZ, PT ;  /* 0x000000ff0b00720c */ /* 0x000fe40003f25270 */
[----:B------:R-:W-:Y:S02]  /*01a0*/  ISETP.GE.U32.AND P0, PT, R2, R9, PT ;  /* 0x000000090200720c */ /* 0x000fe40003f06070 */
[----:B------:R-:W0:Y:S11]  /*01b0*/  LDC.64 R2, c[0x0][0x390] ;  /* 0x0000e400ff027b82 */ /* 0x000e360000000a00 */
[----:B------:R-:W-:-:S05]  /*01c0*/  @P0 VIADD R7, R7, 0x1 ;  /* 0x0000000107070836 */ /* 0x000fca0000000000 */
[----:B------:R-:W-:Y:S02]  /*01d0*/  @!P2 IADD3 R7, PT, PT, -R7, RZ, RZ ;  /* 0x000000ff0707a210 */ /* 0x000fe40007ffe1ff */
[----:B------:R-:W-:-:S05]  /*01e0*/  @!P1 LOP3.LUT R7, RZ, R11, RZ, 0x33, !PT ;  /* 0x0000000bff079212 */ /* 0x000fca00078e33ff */
[----:B0-----:R-:W-:-:S06]  /*01f0*/  IMAD.WIDE R2, R7, 0x4, R2 ;  /* 0x0000000407027825 */ /* 0x001fcc00078e0202 */
[----:B-1----:R-:W2:Y:S01]  /*0200*/  LDG.E R3, desc[UR4][R2.64] ;  /* 0x0000000402037981 */ /* 0x002ea2000c1e1900 */
[----:B------:R-:W-:-:S04]  /*0210*/  IMAD.MOV R4, RZ, RZ, -R7 ;  /* 0x000000ffff047224 */ /* 0x000fc800078e0a07 */
[----:B------:R-:W-:-:S05]  /*0220*/  IMAD R4, R11, R4, R0 ;  /* 0x000000040b047224 */ /* 0x000fca00078e0200 */
[----:B--2---:R-:W-:-:S13]  /*0230*/  ISETP.GE.U32.AND P0, PT, R4, R3, PT ;  /* 0x000000030400720c */ /* 0x004fda0003f06070 */
[----:B------:R-:W-:Y:S05]  /*0240*/  @P0 EXIT ;  /* 0x000000000000094d */ /* 0x000fea0003800000 */
[----:B------:R-:W0:Y:S01]  /*0250*/  LDC R3, c[0x0][0x3c4] ;  /* 0x0000f100ff037b82 */ /* 0x000e220000000800 */
[----:B------:R-:W1:Y:S01]  /*0260*/  LDCU.128 UR8, c[0x0][0x3a0] ;  /* 0x00007400ff0877ac */ /* 0x000e620008000c00 */
[----:B------:R-:W2:Y:S06]  /*0270*/  LDCU.64 UR6, c[0x0][0x398] ;  /* 0x00007300ff0677ac */ /* 0x000eac0008000a00 */
[----:B------:R-:W3:Y:S01]  /*0280*/  LDC.64 R10, c[0x0][0x388] ;  /* 0x0000e200ff0a7b82 */ /* 0x000ee20000000a00 */
[----:B0-----:R-:W-:-:S04]  /*0290*/  IMAD R9, R0, R3, RZ ;  /* 0x0000000300097224 */ /* 0x001fc800078e02ff */
[----:B---3--:R-:W-:-:S05]  /*02a0*/  IMAD.WIDE R8, R9, 0x4, R10 ;  /* 0x0000000409087825 */ /* 0x008fca00078e020a */
[----:B------:R-:W1:Y:S04]  /*02b0*/  LDG.E R6, desc[UR4][R8.64+0x4] ;  /* 0x0000040408067981 */ /* 0x000e68000c1e1900 */
[----:B------:R-:W3:Y:S04]  /*02c0*/  LDG.E R5, desc[UR4][R8.64+0x8] ;  /* 0x0000080408057981 */ /* 0x000ee8000c1e1900 */
[----:B------:R-:W2:Y:S01]  /*02d0*/  LDG.E R4, desc[UR4][R8.64] ;  /* 0x0000000408047981 */ /* 0x000ea2000c1e1900 */
[----:B------:R-:W-:-:S13]  /*02e0*/  ISETP.NE.AND P3, PT, R3, 0x5, PT ;  /* 0x000000050300780c */ /* 0x000fda0003f65270 */
[----:B------:R-:W-:-:S04]  /*02f0*/  @!P3 IMAD R3, R0, 0x5, RZ ;  /* 0x000000050003b824 */ /* 0x000fc800078e02ff */
[----:B------:R-:W-:-:S05]  /*0300*/  @!P3 IMAD.WIDE R10, R3, 0x4, R10 ;  /* 0x00000004030ab825 */ /* 0x000fca00078e020a */
[----:B------:R0:W5:Y:S01]  /*0310*/  @!P3 LDG.E R2, desc[UR4][R10.64+0x10] ;  /* 0x000010040a02b981 */ /* 0x000162000c1e1900 */
[C---:B-1----:R-:W-:Y:S02]  /*0320*/  FSETP.GE.AND P1, PT, R6.reuse, UR9, PT ;  /* 0x0000000906007c0b */ /* 0x042fe4000bf26000 */
[C---:B---3--:R-:W-:Y:S02]  /*0330*/  FSETP.GE.AND P2, PT, R5.reuse, UR11, PT ;  /* 0x0000000b05007c0b */ /* 0x048fe4000bf46000 */
[----:B------:R-:W-:Y:S02]  /*0340*/  FSETP.LT.OR P1, PT, R6, UR8, P1 ;  /* 0x0000000806007c0b */ /* 0x000fe40008f21400 */
[C---:B--2---:R-:W-:Y:S02]  /*0350*/  FSETP.GE.AND P0, PT, R4.reuse, UR7, PT ;  /* 0x0000000704007c0b */ /* 0x044fe4000bf06000 */
[----:B------:R-:W-:Y:S02]  /*0360*/  FSETP.LT.OR P2, PT, R5, UR10, P2 ;  /* 0x0000000a05007c0b */ /* 0x000fe40009741400 */
[----:B------:R-:W-:-:S04]  /*0370*/  FSETP.LT.OR P0, PT, R4, UR6, P0 ;  /* 0x0000000604007c0b */ /* 0x000fc80008701400 */
[----:B------:R-:W-:-:S13]  /*0380*/  PLOP3.LUT P0, PT, P2, P0, P1, 0xfe, 0x0 ;  /* 0x000000000000781c */ /* 0x000fda0001701f16 */
[----:B0-----:R-:W-:Y:S05]  /*0390*/  @P0 EXIT ;  /* 0x000000000000094d */ /* 0x001fea0003800000 */
[----:B------:R0:W5:Y:S01]  /*03a0*/  LDG.E R8, desc[UR4][R8.64+0xc] ;  /* 0x00000c0408087981 */ /* 0x000162000c1e1900 */
[----:B------:R-:W1:Y:S01]  /*03b0*/  LDC R13, c[0x0][0x3b0] ;  /* 0x0000ec00ff0d7b82 */ /* 0x000e620000000800 */
[----:B------:R-:W-:Y:S01]  /*03c0*/  FADD R0, R4, -UR6 ;  /* 0x8000000604007e21 */ /* 0x000fe20008000000 */
[----:B------:R-:W-:Y:S01]  /*03d0*/  BSSY.RECONVERGENT B0, `(.L_x_81) ;  /* 0x000000e000007945 */ /* 0x000fe20003800200 */
[----:B-1----:R-:W1:Y:S08]  /*03e0*/  MUFU.RCP R3, R13 ;  /* 0x0000000d00037308 */ /* 0x002e700000001000 */
[----:B------:R-:W2:Y:S01]  /*03f0*/  FCHK P0, R0, R13 ;  /* 0x0000000d00007302 */ /* 0x000ea20000000000 */
[----:B-1----:R-:W-:-:S04]  /*0400*/  FFMA R10, R3, -R13, 1 ;  /* 0x3f800000030a7423 */ /* 0x002fc8000000080d */
[----:B------:R-:W-:-:S04]  /*0410*/  FFMA R3, R3, R10, R3 ;  /* 0x0000000a03037223 */ /* 0x000fc80000000003 */
[----:B------:R-:W-:-:S04]  /*0420*/  FFMA R10, R0, R3, RZ ;  /* 0x00000003000a7223 */ /* 0x000fc800000000ff */
[----:B------:R-:W-:-:S04]  /*0430*/  FFMA R11, R10, -R13, R0 ;  /* 0x8000000d0a0b7223 */ /* 0x000fc80000000000 */
[----:B------:R-:W-:Y:S01]  /*0440*/  FFMA R3, R3, R11, R10 ;  /* 0x0000000b03037223 */ /* 0x000fe2000000000a */
[----:B0-2---:R-:W-:Y:S06]  /*0450*/  @!P0 BRA `(.L_x_82) ;  /* 0x0000000000148947 */ /* 0x005fec0003800000 */
[----:B------:R-:W0:Y:S01]  /*0460*/  LDCU UR6, c[0x0][0x3b0] ;  /* 0x00007600ff0677ac */ /* 0x000e220008000800 */
[----:B------:R-:W-:Y:S01]  /*0470*/  MOV R10, 0x4a0 ;  /* 0x000004a0000a7802 */ /* 0x000fe20000000f00 */
[----:B0-----:R-:W-:-:S07]  /*0480*/  IMAD.U32 R3, RZ, RZ, UR6 ;  /* 0x00000006ff037e24 */ /* 0x001fce000f8e00ff */
[----:B-----5:R-:W-:Y:S05]  /*0490*/  CALL.REL.NOINC `($__internal_2_$__cuda_sm3x_div_rn_noftz_f32_slowpath) ;  /* 0x0000000000b87944 */ /* 0x020fea0003c00000 */
[----:B------:R-:W-:-:S07]  /*04a0*/  IMAD.MOV.U32 R3, RZ, RZ, R0 ;  /* 0x000000ffff037224 */ /* 0x000fce00078e0000 */
.L_x_82:
[----:B------:R-:W-:Y:S05]  /*04b0*/  BSYNC.RECONVERGENT B0 ;  /* 0x0000000000007941 */ /* 0x000fea0003800200 */
.L_x_81:
[----:B------:R-:W0:Y:S01]  /*04c0*/  LDC R13, c[0x0][0x3b4] ;  /* 0x0000ed00ff0d7b82 */ /* 0x000e220000000800 */
[----:B------:R-:W1:Y:S01]  /*04d0*/  LDCU UR6, c[0x0][0x3a0] ;  /* 0x00007400ff0677ac */ /* 0x000e620008000800 */
[----:B------:R-:W-:Y:S01]  /*04e0*/  F2I.FLOOR.NTZ R9, R3 ;  /* 0x0000000300097305 */ /* 0x000fe20000207100 */
[----:B------:R-:W-:Y:S01]  /*04f0*/  BSSY.RECONVERGENT B0, `(.L_x_83) ;  /* 0x000000f000007945 */ /* 0x000fe20003800200 */
[----:B-1----:R-:W-:-:S06]  /*0500*/  FADD R0, R6, -UR6 ;  /* 0x8000000606007e21 */ /* 0x002fcc0008000000 */
[----:B0-----:R-:W0:Y:S08]  /*0510*/  MUFU.RCP R10, R13 ;  /* 0x0000000d000a7308 */ /* 0x001e300000001000 */
[----:B------:R-:W1:Y:S01]  /*0520*/  FCHK P0, R0, R13 ;  /* 0x0000000d00007302 */ /* 0x000e620000000000 */
[----:B0-----:R-:W-:-:S04]  /*0530*/  FFMA R11, R10, -R13, 1 ;  /* 0x3f8000000a0b7423 */ /* 0x001fc8000000080d */
[----:B------:R-:W-:-:S04]  /*0540*/  FFMA R11, R10, R11, R10 ;  /* 0x0000000b0a0b7223 */ /* 0x000fc8000000000a */
[----:B------:R-:W-:-:S04]  /*0550*/  FFMA R10, R0, R11, RZ ;  /* 0x0000000b000a7223 */ /* 0x000fc800000000ff */
[----:B------:R-:W-:-:S04]  /*0560*/  FFMA R12, R10, -R13, R0 ;  /* 0x8000000d0a0c7223 */ /* 0x000fc80000000000 */
[----:B------:R-:W-:Y:S01]  /*0570*/  FFMA R12, R11, R12, R10 ;  /* 0x0000000c0b0c7223 */ /* 0x000fe2000000000a */
[----:B-1----:R-:W-:Y:S06]  /*0580*/  @!P0 BRA `(.L_x_84) ;  /* 0x0000000000148947 */ /* 0x002fec0003800000 */
[----:B------:R-:W0:Y:S01]  /*0590*/  LDCU UR6, c[0x0][0x3b4] ;  /* 0x00007680ff0677ac */ /* 0x000e220008000800 */
[----:B------:R-:W-:Y:S01]  /*05a0*/  MOV R10, 0x5d0 ;  /* 0x000005d0000a7802 */ /* 0x000fe20000000f00 */
[----:B0-----:R-:W-:-:S07]  /*05b0*/  IMAD.U32 R3, RZ, RZ, UR6 ;  /* 0x00000006ff037e24 */ /* 0x001fce000f8e00ff */
[----:B-----5:R-:W-:Y:S05]  /*05c0*/  CALL.REL.NOINC `($__internal_2_$__cuda_sm3x_div_rn_noftz_f32_slowpath) ;  /* 0x00000000006c7944 */ /* 0x020fea0003c00000 */
[----:B------:R-:W-:-:S07]  /*05d0*/  IMAD.MOV.U32 R12, RZ, RZ, R0 ;  /* 0x000000ffff0c7224 */ /* 0x000fce00078e0000 */
.L_x_84:
[----:B------:R-:W-:Y:S05]  /*05e0*/  BSYNC.RECONVERGENT B0 ;  /* 0x0000000000007941 */ /* 0x000fea0003800200 */
.L_x_83:
[----:B------:R-:W0:Y:S01]  /*05f0*/  LDCU UR6, c[0x0][0x3bc] ;  /* 0x00007780ff0677ac */ /* 0x000e220008000800 */
[----:B------:R-:W1:Y:S01]  /*0600*/  LDC.64 R10, c[0x0][0x3d0] ;  /* 0x0000f400ff0a7b82 */ /* 0x000e620000000a00 */
[----:B------:R-:W0:Y:S01]  /*0610*/  F2I.FLOOR.NTZ R12, R12 ;  /* 0x0000000c000c7305 */ /* 0x000e220000207100 */
[----:B------:R-:W-:Y:S01]  /*0620*/  HFMA2 R3, -RZ, RZ, 0, 5.9604644775390625e-08 ;  /* 0x00000001ff037431 */ /* 0x000fe200000001ff */
[----:B------:R-:W2:Y:S01]  /*0630*/  LDCU UR7, c[0x0][0x3c0] ;  /* 0x00007800ff0777ac */ /* 0x000ea20008000800 */
[----:B0-----:R-:W-:Y:S01]  /*0640*/  IMAD R0, R7, UR6, R12 ;  /* 0x0000000607007c24 */ /* 0x001fe2000f8e020c */
[----:B------:R-:W0:Y:S03]  /*0650*/  LDCU UR6, c[0x0][0x3c8] ;  /* 0x00007900ff0677ac */ /* 0x000e260008000800 */
[----:B--2---:R-:W-:-:S04]  /*0660*/  IMAD R9, R0, UR7, R9 ;  /* 0x0000000700097c24 */ /* 0x004fc8000f8e0209 */
[----:B-1----:R-:W-:-:S05]  /*0670*/  IMAD.WIDE.U32 R10, R9, 0x4, R10 ;  /* 0x00000004090a7825 */ /* 0x002fca00078e000a */
[----:B------:R-:W0:Y:S02]  /*0680*/  ATOMG.E.ADD.STRONG.GPU PT, R0, desc[UR4][R10.64], R3 ;  /* 0x800000030a0079a8 */ /* 0x000e2400081ef104 */
[----:B0-----:R-:W-:-:S13]  /*0690*/  ISETP.GE.U32.AND P0, PT, R0, UR6, PT ;  /* 0x0000000600007c0c */ /* 0x001fda000bf06070 */
[----:B------:R-:W-:Y:S05]  /*06a0*/  @P0 EXIT ;  /* 0x000000000000094d */ /* 0x000fea0003800000 */
[----:B------:R-:W0:Y:S01]  /*06b0*/  LDC R7, c[0x0][0x3c4] ;  /* 0x0000f100ff077b82 */ /* 0x000e220000000800 */
[----:B------:R-:W-:-:S07]  /*06c0*/  IMAD R0, R9, UR6, R0 ;  /* 0x0000000609007c24 */ /* 0x000fce000f8e0200 */
[----:B------:R-:W1:Y:S01]  /*06d0*/  LDC.64 R10, c[0x0][0x3d8] ;  /* 0x0000f600ff0a7b82 */ /* 0x000e620000000a00 */
[----:B0-----:R-:W-:Y:S01]  /*06e0*/  IMAD R3, R0, R7, RZ ;  /* 0x0000000700037224 */ /* 0x001fe200078e02ff */
[----:B------:R-:W-:-:S03]  /*06f0*/  ISETP.NE.AND P0, PT, R7, 0x5, PT ;  /* 0x000000050700780c */ /* 0x000fc60003f05270 */
[----:B-1----:R-:W-:-:S05]  /*0700*/  IMAD.WIDE.U32 R10, R3, 0x4, R10 ;  /* 0x00000004030a7825 */ /* 0x002fca00078e000a */
[----:B------:R0:W5:Y:S04]  /*0710*/  ATOMG.E.EXCH.STRONG.GPU PT, RZ, desc[UR4][R10.64], R4 ;  /* 0x800000040aff79a8 */ /* 0x000168000c1ef104 */
[----:B------:R0:W5:Y:S04]  /*0720*/  ATOMG.E.EXCH.STRONG.GPU PT, RZ, desc[UR4][R10.64+0x4], R6 ;  /* 0x800004060aff79a8 */ /* 0x000168000c1ef104 */
[----:B------:R0:W5:Y:S04]  /*0730*/  ATOMG.E.EXCH.STRONG.GPU PT, RZ, desc[UR4][R10.64+0x8], R5 ;  /* 0x800008050aff79a8 */ /* 0x000168000c1ef104 */
[----:B-----5:R0:W5:Y:S01]  /*0740*/  ATOMG.E.EXCH.STRONG.GPU PT, RZ, desc[UR4][R10.64+0xc], R8 ;  /* 0x80000c080aff79a8 */ /* 0x020162000c1ef104 */
[----:B------:R-:W-:Y:S05]  /*0750*/  @P0 EXIT ;  /* 0x000000000000094d */ /* 0x000fea0003800000 */
[----:B------:R-:W-:Y:S01]  /*0760*/  ATOMG.E.EXCH.STRONG.GPU PT, RZ, desc[UR4][R10.64+0x10], R2 ;  /* 0x800010020aff79a8 */ /* 0x000fe2000c1ef104 */
[----:B------:R-:W-:Y:S05]  /*0770*/  EXIT ;  /* 0x000000000000794d */ /* 0x000fea0003800000 */
        .weak           $__internal_2_$__cuda_sm3x_div_rn_noftz_f32_slowpath
        .type           $__internal_2_$__cuda_sm3x_div_rn_noftz_f32_slowpath,@function
        .size           $__internal_2_$__cuda_sm3x_div_rn_noftz_f32_slowpath,(.L_x_99 - $__internal_2_$__cuda_sm3x_div_rn_noftz_f32_slowpath)
$__internal_2_$__cuda_sm3x_div_rn_noftz_f32_slowpath:
        /* <DEDUP_REMOVED lines=29> */
[----:B------:R-:W-:Y:S02]  /*0950*/  @P0 IMAD.MOV.U32 R11, RZ, RZ, RZ ;  /* 0x000000ffff0b0224 */ /* 0x000fe400078e00ff */
[----:B------:R-:W-:Y:S01]  /*0960*/  @!P0 FFMA R0, R0, 1.84467440737095516160e+19, RZ ;  /* 0x5f80000000008823 */ /* 0x000fe200000000ff */
[----:B------:R-:W-:Y:S02]  /*0970*/  @!P0 IMAD.MOV.U32 R11, RZ, RZ, -0x40 ;  /* 0xffffffc0ff0b8424 */ /* 0x000fe400078e00ff */
[----:B------:R-:W-:-:S03]  /*0980*/  @!P1 FFMA R3, R3, 1.84467440737095516160e+19, RZ ;  /* 0x5f80000003039823 */ /* 0x000fc600000000ff */
[----:B------:R-:W-:-:S07]  /*0990*/  @!P1 IADD3 R11, PT, PT, R11, 0x40, RZ ;  /* 0x000000400b0b9810 */ /* 0x000fce0007ffe0ff */
.L_x_86:
[----:B------:R-:W-:Y:S01]  /*09a0*/  LEA R14, R12, 0xc0800000, 0x17 ;  /* 0xc08000000c0e7811 */ /* 0x000fe200078eb8ff */
[----:B------:R-:W-:Y:S04]  /*09b0*/  BSSY.RECONVERGENT B2, `(.L_x_91) ;  /* 0x0000036000027945 */ /* 0x000fe80003800200 */
[----:B------:R-:W-:Y:S02]  /*09c0*/  IMAD.IADD R14, R3, 0x1, -R14 ;  /* 0x00000001030e7824 */ /* 0x000fe400078e0a0e */
[----:B------:R-:W-:Y:S02]  /*09d0*/  VIADD R3, R16, 0xffffff81 ;  /* 0xffffff8110037836 */ /* 0x000fe40000000000 */
[----:B------:R-:W0:Y:S01]  /*09e0*/  MUFU.RCP R13, R14 ;  /* 0x0000000e000d7308 */ /* 0x000e220000001000 */
[----:B------:R-:W-:Y:S01]  /*09f0*/  FADD.FTZ R15, -R14, -RZ ;  /* 0x800000ff0e0f7221 */ /* 0x000fe20000010100 */
[C---:B------:R-:W-:Y:S01]  /*0a00*/  IMAD R0, R3.reuse, -0x800000, R0 ;  /* 0xff80000003007824 */ /* 0x040fe200078e0200 */
[----:B------:R-:W-:-:S05]  /*0a10*/  IADD3 R12, PT, PT, R3, 0x7f, -R12 ;  /* 0x0000007f030c7810 */ /* 0x000fca0007ffe80c */
        /* <DEDUP_REMOVED lines=10> */
[----:B------:R-:W-:-:S04]  /*0ac0*/  IMAD.IADD R15, R3, 0x1, R12 ;  /* 0x00000001030f7824 */ /* 0x000fc800078e020c */
[----:B------:R-:W-:-:S05]  /*0ad0*/  VIADD R3, R15, 0xffffffff ;  /* 0xffffffff0f037836 */ /* 0x000fca0000000000 */
        /* <DEDUP_REMOVED lines=9> */
[CCC-:B------:R-:W-:Y:S01]  /*0b70*/  FFMA.RZ R3, R18.reuse, R16.reuse, R13.reuse ;  /* 0x0000001012037223 */ /* 0x1c0fe2000000c00d */
[C---:B------:R-:W-:Y:S01]  /*0b80*/  IADD3 R14, PT, PT, R15.reuse, 0x20, RZ ;  /* 0x000000200f0e7810 */ /* 0x040fe20007ffe0ff */
[CCC-:B------:R-:W-:Y:S01]  /*0b90*/  FFMA.RM R12, R18.reuse, R16.reuse, R13.reuse ;  /* 0x00000010120c7223 */ /* 0x1c0fe2000000400d */
[----:B------:R-:W-:Y:S02]  /*0ba0*/  ISETP.NE.AND P2, PT, R15, RZ, PT ;  /* 0x000000ff0f00720c */ /* 0x000fe40003f45270 */
[----:B------:R-:W-:Y:S01]  /*0bb0*/  LOP3.LUT R11, R3, 0x7fffff, RZ, 0xc0, !PT ;  /* 0x007fffff030b7812 */ /* 0x000fe200078ec0ff */
[----:B------:R-:W-:Y:S01]  /*0bc0*/  FFMA.RP R3, R18, R16, R13 ;  /* 0x0000001012037223 */ /* 0x000fe2000000800d */
[----:B------:R-:W-:Y:S01]  /*0bd0*/  IMAD.MOV R13, RZ, RZ, -R15 ;  /* 0x000000ffff0d7224 */ /* 0x000fe200078e0a0f */
[----:B------:R-:W-:Y:S02]  /*0be0*/  ISETP.NE.AND P1, PT, R15, RZ, PT ;  /* 0x000000ff0f00720c */ /* 0x000fe40003f25270 */
        /* <DEDUP_REMOVED lines=14> */
.L_x_93:
[----:B------:R-:W-:-:S04]  /*0cd0*/  LOP3.LUT R0, R0, 0x80000000, RZ, 0xc0, !PT ;  /* 0x8000000000007812 */ /* 0x000fc800078ec0ff */
[----:B------:R-:W-:Y:S01]  /*0ce0*/  LOP3.LUT R0, R0, 0x7f800000, RZ, 0xfc, !PT ;  /* 0x7f80000000007812 */ /* 0x000fe200078efcff */
[----:B------:R-:W-:Y:S06]  /*0cf0*/  BRA `(.L_x_94) ;  /* 0x0000000000047947 */ /* 0x000fec0003800000 */
.L_x_92:
[----:B------:R-:W-:-:S07]  /*0d00*/  IMAD R0, R12, 0x800000, R0 ;  /* 0x008000000c007824 */ /* 0x000fce00078e0200 */
.L_x_94:
[----:B------:R-:W-:Y:S05]  /*0d10*/  BSYNC.RECONVERGENT B2 ;  /* 0x0000000000027941 */ /* 0x000fea0003800200 */
.L_x_91:
[----:B------:R-:W-:Y:S05]  /*0d20*/  BRA `(.L_x_95) ;  /* 0x0000000000207947 */ /* 0x000fea0003800000 */
.L_x_90:
[----:B------:R-:W-:-:S04]  /*0d30*/  LOP3.LUT R0, R3, 0x80000000, R0, 0x48, !PT ;  /* 0x8000000003007812 */ /* 0x000fc800078e4800 */
[----:B------:R-:W-:Y:S01]  /*0d40*/  LOP3.LUT R0, R0, 0x7f800000, RZ, 0xfc, !PT ;  /* 0x7f80000000007812 */ /* 0x000fe200078efcff */
[----:B------:R-:W-:Y:S06]  /*0d50*/  BRA `(.L_x_95) ;  /* 0x0000000000147947 */ /* 0x000fec0003800000 */
.L_x_89:
[----:B------:R-:W-:Y:S01]  /*0d60*/  LOP3.LUT R0, R3, 0x80000000, R0, 0x48, !PT ;  /* 0x8000000003007812 */ /* 0x000fe200078e4800 */
[----:B------:R-:W-:Y:S06]  /*0d70*/  BRA `(.L_x_95) ;  /* 0x00000000000c7947 */ /* 0x000fec0003800000 */
.L_x_88:
[----:B------:R-:W0:Y:S01]  /*0d80*/  MUFU.RSQ R0, -QNAN ;  /* 0xffc0000000007908 */ /* 0x000e220000001400 */
[----:B------:R-:W-:Y:S05]  /*0d90*/  BRA `(.L_x_95) ;  /* 0x0000000000047947 */ /* 0x000fea0003800000 */
.L_x_87:
[----:B------:R-:W-:-:S07]  /*0da0*/  FADD.FTZ R0, R0, R3 ;  /* 0x0000000300007221 */ /* 0x000fce0000010000 */
.L_x_95:
[----:B------:R-:W-:Y:S05]  /*0db0*/  BSYNC.RECONVERGENT B1 ;  /* 0x0000000000017941 */ /* 0x000fea0003800200 */
.L_x_85:
[----:B------:R-:W-:-:S04]  /*0dc0*/  IMAD.MOV.U32 R11, RZ, RZ, 0x0 ;  /* 0x00000000ff0b7424 */ /* 0x000fc800078e00ff */
[----:B0-----:R-:W-:Y:S05]  /*0dd0*/  RET.REL.NODEC R10 `(_Z21generateVoxels_kerneliPfPjfffffffffiiiiS0_S_) ;  /* 0xfffffff00a887950 */ /* 0x001fea0003c3ffff */
.L_x_96:
        /* <DEDUP_REMOVED lines=10> */
.L_x_99:


//--------------------- .nv.shared._Z26generateFeatures_kernel_4xiiPfPjS0_S0_ffffffjjjS_ --------------------------
	.section	.nv.shared._Z26generateFeatures_kernel_4xiiPfPjS0_S0_ffffffjjjS_,"aw",@nobits
	.sectionflags	@""
	.align	16
.nv.shared._Z26generateFeatures_kernel_4xiiPfPjS0_S0_ffffffjjjS_:
	.zero		16528


//--------------------- .nv.shared.reserved.0     --------------------------
	.section	.nv.shared.reserved.0,"aw",@nobits
	.weak		__nv_reservedSMEM_offset_0_alias
	.size		__nv_reservedSMEM_offset_0_alias, 0, 64
	.other		__nv_reservedSMEM_offset_0_alias,@"STO_CUDA_RESERVED_SHARED STV_DEFAULT"
__nv_reservedSMEM_offset_0_alias:
	.zero		0
	.zero		64


//--------------------- .nv.shared._Z23generateFeatures_kerneliiPfPjS0_S0_ffffffjjjS_ --------------------------
	.section	.nv.shared._Z23generateFeatures_kerneliiPfPjS0_S0_ffffffjjjS_,"aw",@nobits
	.sectionflags	@""
	.align	16
.nv.shared._Z23generateFeatures_kerneliiPfPjS0_S0_ffffffjjjS_:
	.zero		17552


//--------------------- .nv.constant0._Z26generateFeatures_kernel_4xiiPfPjS0_S0_ffffffjjjS_ --------------------------
	.section	.nv.constant0._Z26generateFeatures_kernel_4xiiPfPjS0_S0_ffffffjjjS_,"a",@progbits
	.sectionflags	@""
	.align	4
.nv.constant0._Z26generateFeatures_kernel_4xiiPfPjS0_S0_ffffffjjjS_:
	.zero		984


//--------------------- .nv.constant0._Z23generateFeatures_kerneliiPfPjS0_S0_ffffffjjjS_ --------------------------
	.section	.nv.constant0._Z23generateFeatures_kerneliiPfPjS0_S0_ffffffjjjS_,"a",@progbits
	.sectionflags	@""
	.align	4
.nv.constant0._Z23generateFeatures_kerneliiPfPjS0_S0_ffffffjjjS_:
	.zero		984


//--------------------- .nv.constant0._Z27generateBaseFeatures_kerneliPjPfiiS_iiiS0_S_S_ --------------------------
	.section	.nv.constant0._Z27generateBaseFeatures_kerneliPjPfiiS_iiiS0_S_S_,"a",@progbits
	.sectionflags	@""
	.align	4
.nv.constant0._Z27generateBaseFeatures_kerneliPjPfiiS_iiiS0_S_S_:
	.zero		976


//--------------------- .nv.constant0._Z21generateVoxels_kerneliPfPjfffffffffiiiiS0_S_ --------------------------
	.section	.nv.constant0._Z21generateVoxels_kerneliPfPjfffffffffiiiiS0_S_,"a",@progbits
	.sectionflags	@""
	.align	4
.nv.constant0._Z21generateVoxels_kerneliPfPjfffffffffiiiiS0_S_:
	.zero		992


//--------------------- SYMBOLS --------------------------

	.type		.nv.reservedSmem.offset0,@object
	.size		.nv.reservedSmem.offset0,0x4
	.type		.nv.reservedSmem.cap,@object
	.size		.nv.reservedSmem.cap,0x4
